//
// Generated by NVIDIA NVVM Compiler
//
// Compiler Build ID: CL-36424714
// Cuda compilation tools, release 13.0, V13.0.88
// Based on NVVM 20.0.0
//

.version 9.0
.target sm_100
.address_size 64

	// .globl	masked_softmax_f32

.visible .entry masked_softmax_f32(
	.param .u64 .ptr .align 1 masked_softmax_f32_param_0,
	.param .u32 masked_softmax_f32_param_1,
	.param .u32 masked_softmax_f32_param_2,
	.param .u32 masked_softmax_f32_param_3
)
{
	.reg .pred 	%p<61>;
	.reg .b32 	%r<134>;
	.reg .b32 	%f<174>;
	.reg .b64 	%rd<48>;

	ld.param.u64 	%rd12, [masked_softmax_f32_param_0];
	ld.param.u32 	%r71, [masked_softmax_f32_param_1];
	ld.param.u32 	%r72, [masked_softmax_f32_param_2];
	ld.param.u32 	%r70, [masked_softmax_f32_param_3];
	mov.u32 	%r1, %ctaid.x;
	mov.u32 	%r73, %ctaid.y;
	mov.u32 	%r74, %ntid.y;
	mov.u32 	%r75, %tid.y;
	mad.lo.s32 	%r76, %r73, %r74, %r75;
	setp.ge.s32 	%p1, %r1, %r71;
	setp.ge.s32 	%p2, %r76, %r72;
	or.pred  	%p3, %p1, %p2;
	@%p3 bra 	$L__BB0_42;
	cvta.to.global.u64 	%rd1, %rd12;
	mad.lo.s32 	%r77, %r72, %r1, %r76;
	mul.lo.s32 	%r3, %r77, %r70;
	sub.s32 	%r78, %r70, %r72;
	add.s32 	%r128, %r78, %r76;
	mul.wide.s32 	%rd13, %r3, 4;
	add.s64 	%rd2, %rd1, %rd13;
	ld.global.f32 	%f167, [%rd2];
	setp.lt.s32 	%p4, %r128, 1;
	@%p4 bra 	$L__BB0_15;
	add.s32 	%r80, %r76, %r70;
	and.b32  	%r5, %r128, 15;
	sub.s32 	%r81, %r72, %r80;
	setp.gt.u32 	%p5, %r81, -16;
	mov.b32 	%r112, 1;
	@%p5 bra 	$L__BB0_6;
	and.b32  	%r83, %r128, 2147483632;
	neg.s32 	%r117, %r83;
	add.s64 	%rd15, %rd13, %rd1;
	add.s64 	%rd47, %rd15, 32;
	mov.b32 	%r116, 0;
$L__BB0_4:
	.pragma "nounroll";
	ld.global.f32 	%f23, [%rd47+-28];
	setp.gt.f32 	%p6, %f167, %f23;
	selp.f32 	%f24, %f167, %f23, %p6;
	ld.global.f32 	%f25, [%rd47+-24];
	setp.gt.f32 	%p7, %f24, %f25;
	selp.f32 	%f26, %f24, %f25, %p7;
	ld.global.f32 	%f27, [%rd47+-20];
	setp.gt.f32 	%p8, %f26, %f27;
	selp.f32 	%f28, %f26, %f27, %p8;
	ld.global.f32 	%f29, [%rd47+-16];
	setp.gt.f32 	%p9, %f28, %f29;
	selp.f32 	%f30, %f28, %f29, %p9;
	ld.global.f32 	%f31, [%rd47+-12];
	setp.gt.f32 	%p10, %f30, %f31;
	selp.f32 	%f32, %f30, %f31, %p10;
	ld.global.f32 	%f33, [%rd47+-8];
	setp.gt.f32 	%p11, %f32, %f33;
	selp.f32 	%f34, %f32, %f33, %p11;
	ld.global.f32 	%f35, [%rd47+-4];
	setp.gt.f32 	%p12, %f34, %f35;
	selp.f32 	%f36, %f34, %f35, %p12;
	ld.global.f32 	%f37, [%rd47];
	setp.gt.f32 	%p13, %f36, %f37;
	selp.f32 	%f38, %f36, %f37, %p13;
	ld.global.f32 	%f39, [%rd47+4];
	setp.gt.f32 	%p14, %f38, %f39;
	selp.f32 	%f40, %f38, %f39, %p14;
	ld.global.f32 	%f41, [%rd47+8];
	setp.gt.f32 	%p15, %f40, %f41;
	selp.f32 	%f42, %f40, %f41, %p15;
	ld.global.f32 	%f43, [%rd47+12];
	setp.gt.f32 	%p16, %f42, %f43;
	selp.f32 	%f44, %f42, %f43, %p16;
	ld.global.f32 	%f45, [%rd47+16];
	setp.gt.f32 	%p17, %f44, %f45;
	selp.f32 	%f46, %f44, %f45, %p17;
	ld.global.f32 	%f47, [%rd47+20];
	setp.gt.f32 	%p18, %f46, %f47;
	selp.f32 	%f48, %f46, %f47, %p18;
	ld.global.f32 	%f49, [%rd47+24];
	setp.gt.f32 	%p19, %f48, %f49;
	selp.f32 	%f50, %f48, %f49, %p19;
	ld.global.f32 	%f51, [%rd47+28];
	setp.gt.f32 	%p20, %f50, %f51;
	selp.f32 	%f52, %f50, %f51, %p20;
	ld.global.f32 	%f53, [%rd47+32];
	setp.gt.f32 	%p21, %f52, %f53;
	selp.f32 	%f167, %f52, %f53, %p21;
	add.s32 	%r117, %r117, 16;
	add.s32 	%r116, %r116, 16;
	add.s64 	%rd47, %rd47, 64;
	setp.eq.s32 	%p22, %r117, 0;
	@%p22 bra 	$L__BB0_5;
	bra.uni 	$L__BB0_4;
$L__BB0_5:
	add.s32 	%r112, %r116, 1;
$L__BB0_6:
	setp.eq.s32 	%p23, %r5, 0;
	@%p23 bra 	$L__BB0_15;
	and.b32  	%r9, %r128, 7;
	setp.lt.u32 	%p24, %r5, 8;
	@%p24 bra 	$L__BB0_9;
	mul.wide.s32 	%rd16, %r112, 4;
	add.s64 	%rd17, %rd2, %rd16;
	ld.global.f32 	%f55, [%rd17];
	setp.gt.f32 	%p25, %f167, %f55;
	selp.f32 	%f56, %f167, %f55, %p25;
	ld.global.f32 	%f57, [%rd17+4];
	setp.gt.f32 	%p26, %f56, %f57;
	selp.f32 	%f58, %f56, %f57, %p26;
	ld.global.f32 	%f59, [%rd17+8];
	setp.gt.f32 	%p27, %f58, %f59;
	selp.f32 	%f60, %f58, %f59, %p27;
	ld.global.f32 	%f61, [%rd17+12];
	setp.gt.f32 	%p28, %f60, %f61;
	selp.f32 	%f62, %f60, %f61, %p28;
	ld.global.f32 	%f63, [%rd17+16];
	setp.gt.f32 	%p29, %f62, %f63;
	selp.f32 	%f64, %f62, %f63, %p29;
	ld.global.f32 	%f65, [%rd17+20];
	setp.gt.f32 	%p30, %f64, %f65;
	selp.f32 	%f66, %f64, %f65, %p30;
	ld.global.f32 	%f67, [%rd17+24];
	setp.gt.f32 	%p31, %f66, %f67;
	selp.f32 	%f68, %f66, %f67, %p31;
	ld.global.f32 	%f69, [%rd17+28];
	setp.gt.f32 	%p32, %f68, %f69;
	selp.f32 	%f167, %f68, %f69, %p32;
	add.s32 	%r112, %r112, 8;
$L__BB0_9:
	setp.eq.s32 	%p33, %r9, 0;
	@%p33 bra 	$L__BB0_15;
	and.b32  	%r12, %r128, 3;
	setp.lt.u32 	%p34, %r9, 4;
	@%p34 bra 	$L__BB0_12;
	mul.wide.s32 	%rd18, %r112, 4;
	add.s64 	%rd19, %rd2, %rd18;
	ld.global.f32 	%f71, [%rd19];
	setp.gt.f32 	%p35, %f167, %f71;
	selp.f32 	%f72, %f167, %f71, %p35;
	ld.global.f32 	%f73, [%rd19+4];
	setp.gt.f32 	%p36, %f72, %f73;
	selp.f32 	%f74, %f72, %f73, %p36;
	ld.global.f32 	%f75, [%rd19+8];
	setp.gt.f32 	%p37, %f74, %f75;
	selp.f32 	%f76, %f74, %f75, %p37;
	ld.global.f32 	%f77, [%rd19+12];
	setp.gt.f32 	%p38, %f76, %f77;
	selp.f32 	%f167, %f76, %f77, %p38;
	add.s32 	%r112, %r112, 4;
$L__BB0_12:
	setp.eq.s32 	%p39, %r12, 0;
	@%p39 bra 	$L__BB0_15;
	neg.s32 	%r114, %r12;
$L__BB0_14:
	.pragma "nounroll";
	mul.wide.s32 	%rd21, %r112, 4;
	add.s64 	%rd22, %rd2, %rd21;
	ld.global.f32 	%f78, [%rd22];
	setp.gt.f32 	%p40, %f167, %f78;
	selp.f32 	%f167, %f167, %f78, %p40;
	add.s32 	%r112, %r112, 1;
	add.s32 	%r114, %r114, 1;
	setp.ne.s32 	%p41, %r114, 0;
	@%p41 bra 	$L__BB0_14;
$L__BB0_15:
	setp.lt.s32 	%p42, %r128, 0;
	mov.f32 	%f172, 0f00000000;
	@%p42 bra 	$L__BB0_22;
	add.s32 	%r85, %r76, %r70;
	sub.s32 	%r86, %r85, %r72;
	add.s32 	%r20, %r86, 1;
	and.b32  	%r21, %r20, 3;
	setp.lt.u32 	%p43, %r128, 3;
	mov.f32 	%f172, 0f00000000;
	mov.b32 	%r118, 0;
	@%p43 bra 	$L__BB0_19;
	and.b32  	%r118, %r20, -4;
	add.s64 	%rd24, %rd13, %rd1;
	add.s64 	%rd5, %rd24, 8;
	neg.s32 	%r121, %r118;
	mov.f32 	%f172, 0f00000000;
	mov.b32 	%r122, 0;
$L__BB0_18:
	mul.wide.s32 	%rd25, %r122, 4;
	add.s64 	%rd26, %rd5, %rd25;
	ld.global.f32 	%f83, [%rd26+-8];
	sub.f32 	%f84, %f83, %f167;
	fma.rn.f32 	%f85, %f84, 0f3BBB989D, 0f3F000000;
	cvt.sat.f32.f32 	%f86, %f85;
	mov.f32 	%f87, 0f4B400001;
	mov.f32 	%f88, 0f437C0000;
	fma.rm.f32 	%f89, %f86, %f88, %f87;
	add.f32 	%f90, %f89, 0fCB40007F;
	neg.f32 	%f91, %f90;
	fma.rn.f32 	%f92, %f84, 0f3FB8AA3B, %f91;
	fma.rn.f32 	%f93, %f84, 0f32A57060, %f92;
	mov.b32 	%r88, %f89;
	shl.b32 	%r89, %r88, 23;
	mov.b32 	%f94, %r89;
	ex2.approx.ftz.f32 	%f95, %f93;
	mul.f32 	%f96, %f95, %f94;
	st.global.f32 	[%rd26+-8], %f96;
	add.f32 	%f97, %f172, %f96;
	ld.global.f32 	%f98, [%rd26+-4];
	sub.f32 	%f99, %f98, %f167;
	fma.rn.f32 	%f100, %f99, 0f3BBB989D, 0f3F000000;
	cvt.sat.f32.f32 	%f101, %f100;
	fma.rm.f32 	%f102, %f101, %f88, %f87;
	add.f32 	%f103, %f102, 0fCB40007F;
	neg.f32 	%f104, %f103;
	fma.rn.f32 	%f105, %f99, 0f3FB8AA3B, %f104;
	fma.rn.f32 	%f106, %f99, 0f32A57060, %f105;
	mov.b32 	%r90, %f102;
	shl.b32 	%r91, %r90, 23;
	mov.b32 	%f107, %r91;
	ex2.approx.ftz.f32 	%f108, %f106;
	mul.f32 	%f109, %f108, %f107;
	st.global.f32 	[%rd26+-4], %f109;
	add.f32 	%f110, %f97, %f109;
	ld.global.f32 	%f111, [%rd26];
	sub.f32 	%f112, %f111, %f167;
	fma.rn.f32 	%f113, %f112, 0f3BBB989D, 0f3F000000;
	cvt.sat.f32.f32 	%f114, %f113;
	fma.rm.f32 	%f115, %f114, %f88, %f87;
	add.f32 	%f116, %f115, 0fCB40007F;
	neg.f32 	%f117, %f116;
	fma.rn.f32 	%f118, %f112, 0f3FB8AA3B, %f117;
	fma.rn.f32 	%f119, %f112, 0f32A57060, %f118;
	mov.b32 	%r92, %f115;
	shl.b32 	%r93, %r92, 23;
	mov.b32 	%f120, %r93;
	ex2.approx.ftz.f32 	%f121, %f119;
	mul.f32 	%f122, %f121, %f120;
	st.global.f32 	[%rd26], %f122;
	add.f32 	%f123, %f110, %f122;
	ld.global.f32 	%f124, [%rd26+4];
	sub.f32 	%f125, %f124, %f167;
	fma.rn.f32 	%f126, %f125, 0f3BBB989D, 0f3F000000;
	cvt.sat.f32.f32 	%f127, %f126;
	fma.rm.f32 	%f128, %f127, %f88, %f87;
	add.f32 	%f129, %f128, 0fCB40007F;
	neg.f32 	%f130, %f129;
	fma.rn.f32 	%f131, %f125, 0f3FB8AA3B, %f130;
	fma.rn.f32 	%f132, %f125, 0f32A57060, %f131;
	mov.b32 	%r94, %f128;
	shl.b32 	%r95, %r94, 23;
	mov.b32 	%f133, %r95;
	ex2.approx.ftz.f32 	%f134, %f132;
	mul.f32 	%f135, %f134, %f133;
	st.global.f32 	[%rd26+4], %f135;
	add.f32 	%f172, %f123, %f135;
	add.s32 	%r122, %r122, 4;
	add.s32 	%r121, %r121, 4;
	setp.eq.s32 	%p44, %r121, 0;
	@%p44 bra 	$L__BB0_19;
	bra.uni 	$L__BB0_18;
$L__BB0_19:
	setp.eq.s32 	%p45, %r21, 0;
	@%p45 bra 	$L__BB0_22;
	neg.s32 	%r119, %r21;
$L__BB0_21:
	.pragma "nounroll";
	mul.wide.s32 	%rd28, %r118, 4;
	add.s64 	%rd29, %rd2, %rd28;
	ld.global.f32 	%f136, [%rd29];
	sub.f32 	%f137, %f136, %f167;
	fma.rn.f32 	%f138, %f137, 0f3BBB989D, 0f3F000000;
	cvt.sat.f32.f32 	%f139, %f138;
	mov.f32 	%f140, 0f4B400001;
	mov.f32 	%f141, 0f437C0000;
	fma.rm.f32 	%f142, %f139, %f141, %f140;
	add.f32 	%f143, %f142, 0fCB40007F;
	neg.f32 	%f144, %f143;
	fma.rn.f32 	%f145, %f137, 0f3FB8AA3B, %f144;
	fma.rn.f32 	%f146, %f137, 0f32A57060, %f145;
	mov.b32 	%r96, %f142;
	shl.b32 	%r97, %r96, 23;
	mov.b32 	%f147, %r97;
	ex2.approx.ftz.f32 	%f148, %f146;
	mul.f32 	%f149, %f148, %f147;
	st.global.f32 	[%rd29], %f149;
	add.f32 	%f172, %f172, %f149;
	add.s32 	%r118, %r118, 1;
	add.s32 	%r119, %r119, 1;
	setp.ne.s32 	%p46, %r119, 0;
	@%p46 bra 	$L__BB0_21;
$L__BB0_22:
	setp.lt.s32 	%p47, %r128, 0;
	@%p47 bra 	$L__BB0_29;
	add.s32 	%r99, %r76, %r70;
	sub.s32 	%r100, %r99, %r72;
	add.s32 	%r34, %r100, 1;
	and.b32  	%r35, %r34, 3;
	setp.lt.u32 	%p48, %r128, 3;
	mov.b32 	%r123, 0;
	@%p48 bra 	$L__BB0_26;
	and.b32  	%r123, %r34, -4;
	add.s64 	%rd31, %rd13, %rd1;
	add.s64 	%rd9, %rd31, 8;
	neg.s32 	%r126, %r123;
	mov.b32 	%r127, 0;
$L__BB0_25:
	mul.wide.s32 	%rd32, %r127, 4;
	add.s64 	%rd33, %rd9, %rd32;
	ld.global.f32 	%f150, [%rd33+-8];
	div.rn.f32 	%f151, %f150, %f172;
	st.global.f32 	[%rd33+-8], %f151;
	ld.global.f32 	%f152, [%rd33+-4];
	div.rn.f32 	%f153, %f152, %f172;
	st.global.f32 	[%rd33+-4], %f153;
	ld.global.f32 	%f154, [%rd33];
	div.rn.f32 	%f155, %f154, %f172;
	st.global.f32 	[%rd33], %f155;
	ld.global.f32 	%f156, [%rd33+4];
	div.rn.f32 	%f157, %f156, %f172;
	st.global.f32 	[%rd33+4], %f157;
	add.s32 	%r127, %r127, 4;
	add.s32 	%r126, %r126, 4;
	setp.eq.s32 	%p49, %r126, 0;
	@%p49 bra 	$L__BB0_26;
	bra.uni 	$L__BB0_25;
$L__BB0_26:
	setp.eq.s32 	%p50, %r35, 0;
	@%p50 bra 	$L__BB0_29;
	neg.s32 	%r124, %r35;
$L__BB0_28:
	.pragma "nounroll";
	mul.wide.s32 	%rd35, %r123, 4;
	add.s64 	%rd36, %rd2, %rd35;
	ld.global.f32 	%f158, [%rd36];
	div.rn.f32 	%f159, %f158, %f172;
	st.global.f32 	[%rd36], %f159;
	add.s32 	%r123, %r123, 1;
	add.s32 	%r124, %r124, 1;
	setp.ne.s32 	%p51, %r124, 0;
	@%p51 bra 	$L__BB0_28;
$L__BB0_29:
	add.s32 	%r132, %r128, 1;
	setp.ge.s32 	%p52, %r132, %r70;
	@%p52 bra 	$L__BB0_42;
	not.b32 	%r102, %r76;
	add.s32 	%r49, %r72, %r102;
	sub.s32 	%r103, %r72, %r76;
	add.s32 	%r104, %r103, -2;
	and.b32  	%r50, %r49, 7;
	setp.lt.u32 	%p53, %r104, 7;
	@%p53 bra 	$L__BB0_34;
	and.b32  	%r105, %r49, -8;
	neg.s32 	%r129, %r105;
	add.s64 	%rd38, %rd13, %rd1;
	add.s64 	%rd11, %rd38, 16;
$L__BB0_32:
	.pragma "nounroll";
	mul.wide.s32 	%rd39, %r132, 4;
	add.s64 	%rd40, %rd11, %rd39;
	mov.b32 	%r106, 0;
	st.global.u32 	[%rd40+-16], %r106;
	st.global.u32 	[%rd40+-12], %r106;
	st.global.u32 	[%rd40+-8], %r106;
	st.global.u32 	[%rd40+-4], %r106;
	st.global.u32 	[%rd40], %r106;
	st.global.u32 	[%rd40+4], %r106;
	st.global.u32 	[%rd40+8], %r106;
	st.global.u32 	[%rd40+12], %r106;
	add.s32 	%r132, %r132, 8;
	add.s32 	%r129, %r129, 8;
	add.s32 	%r128, %r128, 8;
	setp.ne.s32 	%p54, %r129, 0;
	@%p54 bra 	$L__BB0_32;
	add.s32 	%r132, %r128, 1;
$L__BB0_34:
	setp.eq.s32 	%p55, %r50, 0;
	@%p55 bra 	$L__BB0_42;
	and.b32  	%r64, %r49, 3;
	setp.lt.u32 	%p56, %r50, 4;
	@%p56 bra 	$L__BB0_37;
	mul.wide.s32 	%rd41, %r132, 4;
	add.s64 	%rd42, %rd2, %rd41;
	mov.b32 	%r107, 0;
	st.global.u32 	[%rd42], %r107;
	st.global.u32 	[%rd42+4], %r107;
	st.global.u32 	[%rd42+8], %r107;
	st.global.u32 	[%rd42+12], %r107;
	add.s32 	%r132, %r132, 4;
$L__BB0_37:
	setp.eq.s32 	%p57, %r64, 0;
	@%p57 bra 	$L__BB0_42;
	setp.eq.s32 	%p58, %r64, 1;
	@%p58 bra 	$L__BB0_40;
	mul.wide.s32 	%rd43, %r132, 4;
	add.s64 	%rd44, %rd2, %rd43;
	mov.b32 	%r108, 0;
	st.global.u32 	[%rd44], %r108;
	st.global.u32 	[%rd44+4], %r108;
	add.s32 	%r132, %r132, 2;
$L__BB0_40:
	and.b32  	%r109, %r49, 1;
	setp.eq.b32 	%p59, %r109, 1;
	not.pred 	%p60, %p59;
	@%p60 bra 	$L__BB0_42;
	mul.wide.s32 	%rd45, %r132, 4;
	add.s64 	%rd46, %rd2, %rd45;
	mov.b32 	%r110, 0;
	st.global.u32 	[%rd46], %r110;
$L__BB0_42:
	ret;

}


// ===== COMPILED SASS (sm_100) =====

	.target	sm_100

	.elftype	@"ET_EXEC"


//--------------------- .note.nv.tkinfo           --------------------------
	.section	.note.nv.tkinfo,"",@"SHT_NOTE"
	.sectionflags	@"SHF_NOTE_NV_TKINFO"
	.tkinfo
        /*0018*/ 	.word	0x00000002
        /*0030*/ 	.string	""
        /*0030*/ 	.string	"ptxas"
        /*0030*/ 	.string	"Cuda compilation tools, release 13.0, V13.0.88"
        /*0030*/ 	.string	"Build cuda_13.0.r13.0/compiler.36424714_0"
        /*0030*/ 	.string	"-arch sm_100 -m 64 "



//--------------------- .note.nv.cuinfo           --------------------------
	.section	.note.nv.cuinfo,"",@"SHT_NOTE"
	.sectionflags	@"SHF_NOTE_NV_CUINFO"
        /*0018*/ 	.short	0x0002
        /*001a*/ 	.short	0x0064
        /*001c*/ 	.short	0x0082
	.zero		2


//--------------------- .nv.info                  --------------------------
	.section	.nv.info,"",@"SHT_CUDA_INFO"
	.align	4


	//----- nvinfo : EIATTR_REGCOUNT
	.align		4
        /*0000*/ 	.byte	0x04, 0x2f
        /*0002*/ 	.short	(.L_1 - .L_0)
	.align		4
.L_0:
        /*0004*/ 	.word	index@(masked_softmax_f32)
        /*0008*/ 	.word	0x00000020


	//----- nvinfo : EIATTR_FRAME_SIZE
	.align		4
.L_1:
        /*000c*/ 	.byte	0x04, 0x11
        /*000e*/ 	.short	(.L_3 - .L_2)
	.align		4
.L_2:
        /*0010*/ 	.word	index@($__internal_0_$__cuda_sm3x_div_rn_noftz_f32_slowpath)
        /*0014*/ 	.word	0x00000000


	//----- nvinfo : EIATTR_FRAME_SIZE
	.align		4
.L_3:
        /*0018*/ 	.byte	0x04, 0x11
        /*001a*/ 	.short	(.L_5 - .L_4)
	.align		4
.L_4:
        /*001c*/ 	.word	index@(masked_softmax_f32)
        /*0020*/ 	.word	0x00000000


	//----- nvinfo : EIATTR_MIN_STACK_SIZE
	.align		4
.L_5:
        /*0024*/ 	.byte	0x04, 0x12
        /*0026*/ 	.short	(.L_7 - .L_6)
	.align		4
.L_6:
        /*0028*/ 	.word	index@(masked_softmax_f32)
        /*002c*/ 	.word	0x00000000
.L_7:


//--------------------- .nv.compat                --------------------------
	.section	.nv.compat,"",@"SHT_CUDA_COMPAT_INFO"
	.align	4
        /*0000*/ 	.byte	0x02, 0x09, 0x00, 0x00, 0x02, 0x02, 0x01, 0x00, 0x02, 0x05, 0x05, 0x00, 0x03, 0x07, 0x01, 0x01
        /*0010*/ 	.byte	0x02, 0x03, 0x00, 0x00, 0x02, 0x06, 0x01, 0x00, 0x04, 0x0b, 0x08, 0x00, 0x01, 0x00, 0x00, 0x00
        /*0020*/ 	.byte	0x00, 0x00, 0x00, 0x00


//--------------------- .nv.info.masked_softmax_f32 --------------------------
	.section	.nv.info.masked_softmax_f32,"",@"SHT_CUDA_INFO"
	.sectionflags	@""
	.align	4


	//----- nvinfo : EIATTR_CUDA_API_VERSION
	.align		4
        /*0000*/ 	.byte	0x04, 0x37
        /*0002*/ 	.short	(.L_9 - .L_8)
.L_8:
        /*0004*/ 	.word	0x00000082


	//----- nvinfo : EIATTR_KPARAM_INFO
	.align		4
.L_9:
        /*0008*/ 	.byte	0x04, 0x17
        /*000a*/ 	.short	(.L_11 - .L_10)
.L_10:
        /*000c*/ 	.word	0x00000000
        /*0010*/ 	.short	0x0003
        /*0012*/ 	.short	0x0010
        /*0014*/ 	.byte	0x00, 0xf0, 0x11, 0x00


	//----- nvinfo : EIATTR_KPARAM_INFO
	.align		4
.L_11:
        /*0018*/ 	.byte	0x04, 0x17
        /*001a*/ 	.short	(.L_13 - .L_12)
.L_12:
        /*001c*/ 	.word	0x00000000
        /*0020*/ 	.short	0x0002
        /*0022*/ 	.short	0x000c
        /*0024*/ 	.byte	0x00, 0xf0, 0x11, 0x00


	//----- nvinfo : EIATTR_KPARAM_INFO
	.align		4
.L_13:
        /*0028*/ 	.byte	0x04, 0x17
        /*002a*/ 	.short	(.L_15 - .L_14)
.L_14:
        /*002c*/ 	.word	0x00000000
        /*0030*/ 	.short	0x0001
        /*0032*/ 	.short	0x0008
        /*0034*/ 	.byte	0x00, 0xf0, 0x11, 0x00


	//----- nvinfo : EIATTR_KPARAM_INFO
	.align		4
.L_15:
        /*0038*/ 	.byte	0x04, 0x17
        /*003a*/ 	.short	(.L_17 - .L_16)
.L_16:
        /*003c*/ 	.word	0x00000000
        /*0040*/ 	.short	0x0000
        /*0042*/ 	.short	0x0000
        /*0044*/ 	.byte	0x00, 0xf5, 0x21, 0x00


	//----- nvinfo : EIATTR_SPARSE_MMA_MASK
	.align		4
.L_17:
        /*0048*/ 	.byte	0x03, 0x50
        /*004a*/ 	.short	0x0000


	//----- nvinfo : EIATTR_MAXREG_COUNT
	.align		4
        /*004c*/ 	.byte	0x03, 0x1b
        /*004e*/ 	.short	0x00ff


	//----- nvinfo : EIATTR_MERCURY_ISA_VERSION
	.align		4
        /*0050*/ 	.byte	0x03, 0x5f
        /*0052*/ 	.short	0x0101


	//----- nvinfo : EIATTR_VRC_CTA_INIT_COUNT
	.align		4
        /*0054*/ 	.byte	0x02, 0x4a
	.zero		1
	.zero		1


	//----- nvinfo : EIATTR_EXIT_INSTR_OFFSETS
	.align		4
        /*0058*/ 	.byte	0x04, 0x1c
        /*005a*/ 	.short	(.L_19 - .L_18)


	//   ....[0]....
.L_18:
        /*005c*/ 	.word	0x00000090


	//   ....[1]....
        /*0060*/ 	.word	0x000016f0


	//   ....[2]....
        /*0064*/ 	.word	0x000018f0


	//   ....[3]....
        /*0068*/ 	.word	0x00001980


	//   ....[4]....
        /*006c*/ 	.word	0x00001a10


	//   ....[5]....
        /*0070*/ 	.word	0x00001a40


	//----- nvinfo : EIATTR_CRS_STACK_SIZE
	.align		4
.L_19:
        /*0074*/ 	.byte	0x04, 0x1e
        /*0076*/ 	.short	(.L_21 - .L_20)
.L_20:
        /*0078*/ 	.word	0x00000000


	//----- nvinfo : EIATTR_CBANK_PARAM_SIZE
	.align		4
.L_21:
        /*007c*/ 	.byte	0x03, 0x19
        /*007e*/ 	.short	0x0014


	//----- nvinfo : EIATTR_PARAM_CBANK
	.align		4
        /*0080*/ 	.byte	0x04, 0x0a
        /*0082*/ 	.short	(.L_23 - .L_22)
	.align		4
.L_22:
        /*0084*/ 	.word	index@(.nv.constant0.masked_softmax_f32)
        /*0088*/ 	.short	0x0380
        /*008a*/ 	.short	0x0014


	//----- nvinfo : EIATTR_SW_WAR
	.align		4
.L_23:
        /*008c*/ 	.byte	0x04, 0x36
        /*008e*/ 	.short	(.L_25 - .L_24)
.L_24:
        /*0090*/ 	.word	0x00000008
.L_25:


//--------------------- .nv.callgraph             --------------------------
	.section	.nv.callgraph,"",@"SHT_CUDA_CALLGRAPH"
	.align	4
	.sectionentsize	8
	.align		4
        /*0000*/ 	.word	0x00000000
	.align		4
        /*0004*/ 	.word	0xffffffff
	.align		4
        /*0008*/ 	.word	0x00000000
	.align		4
        /*000c*/ 	.word	0xfffffffe
	.align		4
        /*0010*/ 	.word	0x00000000
	.align		4
        /*0014*/ 	.word	0xfffffffd
	.align		4
        /*0018*/ 	.word	0x00000000
	.align		4
        /*001c*/ 	.word	0xfffffffc


//--------------------- .text.masked_softmax_f32  --------------------------
	.section	.text.masked_softmax_f32,"ax",@progbits
	.align	128
        .global         masked_softmax_f32
        .type           masked_softmax_f32,@function
        .size           masked_softmax_f32,(.L_x_49 - masked_softmax_f32)
        .other          masked_softmax_f32,@"STO_CUDA_ENTRY STV_DEFAULT"
masked_softmax_f32:
.text.masked_softmax_f32:
[----:B------:R-:W-:Y:S01]  /*0000*/  LDC R1, c[0x0][0x37c] ;  /* 0x0000df00ff017b82 */ /* 0x000fe20000000800 */
[----:B------:R-:W0:Y:S07]  /*0010*/  S2R R3, SR_TID.Y ;  /* 0x0000000000037919 */ /* 0x000e2e0000002200 */
[----:B------:R-:W0:Y:S08]  /*0020*/  S2UR UR4, SR_CTAID.Y ;  /* 0x00000000000479c3 */ /* 0x000e300000002600 */
[----:B------:R-:W0:Y:S08]  /*0030*/  LDC R10, c[0x0][0x364] ;  /* 0x0000d900ff0a7b82 */ /* 0x000e300000000800 */
[----:B------:R-:W1:Y:S08]  /*0040*/  LDC.64 R6, c[0x0][0x388] ;  /* 0x0000e200ff067b82 */ /* 0x000e700000000a00 */
[----:B------:R-:W2:Y:S01]  /*0050*/  S2UR UR6, SR_CTAID.X ;  /* 0x00000000000679c3 */ /* 0x000ea20000002500 */
[----:B0-----:R-:W-:-:S05]  /*0060*/  IMAD R10, R10, UR4, R3 ;  /* 0x000000040a0a7c24 */ /* 0x001fca000f8e0203 */
[----:B-1----:R-:W-:-:S04]  /*0070*/  ISETP.GE.AND P0, PT, R10, R7, PT ;  /* 0x000000070a00720c */ /* 0x002fc80003f06270 */
[----:B--2---:R-:W-:-:S13]  /*0080*/  ISETP.LE.OR P0, PT, R6, UR6, P0 ;  /* 0x0000000606007c0c */ /* 0x004fda0008703670 */
[----:B------:R-:W-:Y:S05]  /*0090*/  @P0 EXIT ;  /* 0x000000000000094d */ /* 0x000fea0003800000 */
[----:B------:R-:W0:Y:S01]  /*00a0*/  LDC.64 R4, c[0x0][0x380] ;  /* 0x0000e000ff047b82 */ /* 0x000e220000000a00 */
[----:B------:R-:W1:Y:S01]  /*00b0*/  LDCU UR7, c[0x0][0x390] ;  /* 0x00007200ff0777ac */ /* 0x000e620008000800 */
[----:B------:R-:W-:Y:S01]  /*00c0*/  IMAD R0, R7, UR6, R10 ;  /* 0x0000000607007c24 */ /* 0x000fe2000f8e020a */
[----:B------:R-:W2:Y:S03]  /*00d0*/  LDCU.64 UR4, c[0x0][0x358] ;  /* 0x00006b00ff0477ac */ /* 0x000ea60008000a00 */
[----:B-1----:R-:W-:-:S04]  /*00e0*/  IMAD R3, R0, UR7, RZ ;  /* 0x0000000700037c24 */ /* 0x002fc8000f8e02ff */
[----:B0-----:R-:W-:-:S05]  /*00f0*/  IMAD.WIDE R4, R3, 0x4, R4 ;  /* 0x0000000403047825 */ /* 0x001fca00078e0204 */
[----:B--2---:R0:W5:Y:S01]  /*0100*/  LDG.E R0, desc[UR4][R4.64] ;  /* 0x0000000404007981 */ /* 0x004162000c1e1900 */
[----:B------:R-:W-:Y:S01]  /*0110*/  IADD3 R2, PT, PT, R10, UR7, -R7 ;  /* 0x000000070a027c10 */ /* 0x000fe2000fffe807 */
[----:B------:R-:W-:Y:S03]  /*0120*/  BSSY.RECONVERGENT B0, `(.L_x_0) ;  /* 0x0000089000007945 */ /* 0x000fe60003800200 */
[----:B------:R-:W-:-:S13]  /*0130*/  ISETP.GE.AND P0, PT, R2, 0x1, PT ;  /* 0x000000010200780c */ /* 0x000fda0003f06270 */
[----:B0-----:R-:W-:Y:S05]  /*0140*/  @!P0 BRA `(.L_x_1) ;  /* 0x0000000800188947 */ /* 0x001fea0003800000 */
[----:B------:R-:W-:Y:S01]  /*0150*/  IADD3 R3, PT, PT, R7, -UR7, -R10 ;  /* 0x8000000707037c10 */ /* 0x000fe2000fffe80a */
[----:B------:R-:W-:Y:S01]  /*0160*/  BSSY.RECONVERGENT B1, `(.L_x_2) ;  /* 0x0000043000017945 */ /* 0x000fe20003800200 */
[----:B------:R-:W-:Y:S02]  /*0170*/  LOP3.LUT R22, R2, 0xf, RZ, 0xc0, !PT ;  /* 0x0000000f02167812 */ /* 0x000fe400078ec0ff */
[----:B------:R-:W-:Y:S01]  /*0180*/  ISETP.GT.U32.AND P0, PT, R3, -0x10, PT ;  /* 0xfffffff00300780c */ /* 0x000fe20003f04070 */
[----:B------:R-:W-:-:S12]  /*0190*/  IMAD.MOV.U32 R3, RZ, RZ, 0x1 ;  /* 0x00000001ff037424 */ /* 0x000fd800078e00ff */
[----:B------:R-:W-:Y:S05]  /*01a0*/  @P0 BRA `(.L_x_3) ;  /* 0x0000000000f80947 */ /* 0x000fea0003800000 */
[----:B------:R-:W-:Y:S01]  /*01b0*/  IADD3 R6, P0, PT, R4, 0x20, RZ ;  /* 0x0000002004067810 */ /* 0x000fe20007f1e0ff */
[----:B------:R-:W-:Y:S01]  /*01c0*/  BSSY.RECONVERGENT B2, `(.L_x_4) ;  /* 0x000003b000027945 */ /* 0x000fe20003800200 */
[----:B------:R-:W-:Y:S01]  /*01d0*/  LOP3.LUT R11, R2, 0x7ffffff0, RZ, 0xc0, !PT ;  /* 0x7ffffff0020b7812 */ /* 0x000fe200078ec0ff */
[----:B------:R-:W-:Y:S02]  /*01e0*/  IMAD.MOV.U32 R3, RZ, RZ, RZ ;  /* 0x000000ffff037224 */ /* 0x000fe400078e00ff */
[----:B------:R-:W-:Y:S02]  /*01f0*/  IMAD.X R7, RZ, RZ, R5, P0 ;  /* 0x000000ffff077224 */ /* 0x000fe400000e0605 */
[----:B------:R-:W-:-:S07]  /*0200*/  IMAD.MOV R11, RZ, RZ, -R11 ;  /* 0x000000ffff0b7224 */ /* 0x000fce00078e0a0b */
.L_x_5:
[----:B------:R-:W2:Y:S04]  /*0210*/  LDG.E R23, desc[UR4][R6.64+-0x1c] ;  /* 0xffffe40406177981 */ /* 0x000ea8000c1e1900 */
[----:B------:R-:W3:Y:S04]  /*0220*/  LDG.E R25, desc[UR4][R6.64+-0x18] ;  /* 0xffffe80406197981 */ /* 0x000ee8000c1e1900 */
[----:B------:R-:W4:Y:S04]  /*0230*/  LDG.E R27, desc[UR4][R6.64+-0x14] ;  /* 0xffffec04061b7981 */ /* 0x000f28000c1e1900 */
        /* <DEDUP_REMOVED lines=12> */
[----:B------:R0:W4:Y:S01]  /*0300*/  LDG.E R8, desc[UR4][R6.64+0x20] ;  /* 0x0000200406087981 */ /* 0x000122000c1e1900 */
[----:B------:R-:W-:-:S02]  /*0310*/  VIADD R11, R11, 0x10 ;  /* 0x000000100b0b7836 */ /* 0x000fc40000000000 */
[----:B------:R-:W-:-:S03]  /*0320*/  VIADD R3, R3, 0x10 ;  /* 0x0000001003037836 */ /* 0x000fc60000000000 */
[----:B------:R-:W-:Y:S02]  /*0330*/  ISETP.NE.AND P1, PT, R11, RZ, PT ;  /* 0x000000ff0b00720c */ /* 0x000fe40003f25270 */
[----:B0-----:R-:W-:-:S05]  /*0340*/  IADD3 R6, P2, PT, R6, 0x40, RZ ;  /* 0x0000004006067810 */ /* 0x001fca0007f5e0ff */
[----:B------:R-:W-:Y:S01]  /*0350*/  IMAD.X R7, RZ, RZ, R7, P2 ;  /* 0x000000ffff077224 */ /* 0x000fe200010e0607 */
[----:B--2--5:R-:W-:-:S04]  /*0360*/  FSETP.GT.AND P0, PT, R0, R23, PT ;  /* 0x000000170000720b */ /* 0x024fc80003f04000 */
[----:B------:R-:W-:-:S04]  /*0370*/  FSEL R0, R0, R23, P0 ;  /* 0x0000001700007208 */ /* 0x000fc80000000000 */
[----:B---3--:R-:W-:-:S04]  /*0380*/  FSETP.GT.AND P0, PT, R0, R25, PT ;  /* 0x000000190000720b */ /* 0x008fc80003f04000 */
[----:B------:R-:W-:-:S04]  /*0390*/  FSEL R0, R0, R25, P0 ;  /* 0x0000001900007208 */ /* 0x000fc80000000000 */
[----:B----4-:R-:W-:-:S04]  /*03a0*/  FSETP.GT.AND P0, PT, R0, R27, PT ;  /* 0x0000001b0000720b */ /* 0x010fc80003f04000 */
[----:B------:R-:W-:-:S04]  /*03b0*/  FSEL R0, R0, R27, P0 ;  /* 0x0000001b00007208 */ /* 0x000fc80000000000 */
[----:B------:R-:W-:-:S04]  /*03c0*/  FSETP.GT.AND P0, PT, R0, R29, PT ;  /* 0x0000001d0000720b */ /* 0x000fc80003f04000 */
        /* <DEDUP_REMOVED lines=24> */
[----:B------:R-:W-:Y:S01]  /*0550*/  FSEL R0, R9, R8, P0 ;  /* 0x0000000809007208 */ /* 0x000fe20000000000 */
[----:B------:R-:W-:Y:S08]  /*0560*/  @P1 BRA `(.L_x_5) ;  /* 0xfffffffc00281947 */ /* 0x000ff0000383ffff */
[----:B------:R-:W-:Y:S05]  /*0570*/  BSYNC.RECONVERGENT B2 ;  /* 0x0000000000027941 */ /* 0x000fea0003800200 */
.L_x_4:
[----:B------:R-:W-:-:S07]  /*0580*/  VIADD R3, R3, 0x1 ;  /* 0x0000000103037836 */ /* 0x000fce0000000000 */
.L_x_3:
[----:B------:R-:W-:Y:S05]  /*0590*/  BSYNC.RECONVERGENT B1 ;  /* 0x0000000000017941 */ /* 0x000fea0003800200 */
.L_x_2:
[----:B------:R-:W-:-:S13]  /*05a0*/  ISETP.NE.AND P0, PT, R22, RZ, PT ;  /* 0x000000ff1600720c */ /* 0x000fda0003f05270 */
[----:B------:R-:W-:Y:S05]  /*05b0*/  @!P0 BRA `(.L_x_1) ;  /* 0x0000000000fc8947 */ /* 0x000fea0003800000 */
[----:B------:R-:W-:Y:S01]  /*05c0*/  ISETP.GE.U32.AND P1, PT, R22, 0x8, PT ;  /* 0x000000081600780c */ /* 0x000fe20003f26070 */
[----:B------:R-:W-:Y:S01]  /*05d0*/  BSSY.RECONVERGENT B1, `(.L_x_6) ;  /* 0x000001e000017945 */ /* 0x000fe20003800200 */
[----:B------:R-:W-:-:S04]  /*05e0*/  LOP3.LUT R12, R2, 0x7, RZ, 0xc0, !PT ;  /* 0x00000007020c7812 */ /* 0x000fc800078ec0ff */
[----:B------:R-:W-:-:S07]  /*05f0*/  ISETP.NE.AND P0, PT, R12, RZ, PT ;  /* 0x000000ff0c00720c */ /* 0x000fce0003f05270 */
[----:B------:R-:W-:Y:S06]  /*0600*/  @!P1 BRA `(.L_x_7) ;  /* 0x0000000000689947 */ /* 0x000fec0003800000 */
[----:B------:R-:W-:-:S05]  /*0610*/  IMAD.WIDE R6, R3, 0x4, R4 ;  /* 0x0000000403067825 */ /* 0x000fca00078e0204 */
[----:B------:R-:W2:Y:S04]  /*0620*/  LDG.E R9, desc[UR4][R6.64] ;  /* 0x0000000406097981 */ /* 0x000ea8000c1e1900 */
[----:B------:R-:W3:Y:S04]  /*0630*/  LDG.E R11, desc[UR4][R6.64+0x4] ;  /* 0x00000404060b7981 */ /* 0x000ee8000c1e1900 */
[----:B------:R-:W4:Y:S04]  /*0640*/  LDG.E R13, desc[UR4][R6.64+0x8] ;  /* 0x00000804060d7981 */ /* 0x000f28000c1e1900 */
[----:B------:R-:W4:Y:S04]  /*0650*/  LDG.E R15, desc[UR4][R6.64+0xc] ;  /* 0x00000c04060f7981 */ /* 0x000f28000c1e1900 */
[----:B------:R-:W4:Y:S04]  /*0660*/  LDG.E R17, desc[UR4][R6.64+0x10] ;  /* 0x0000100406117981 */ /* 0x000f28000c1e1900 */
[----:B------:R-:W4:Y:S04]  /*0670*/  LDG.E R19, desc[UR4][R6.64+0x14] ;  /* 0x0000140406137981 */ /* 0x000f28000c1e1900 */
[----:B------:R-:W4:Y:S04]  /*0680*/  LDG.E R21, desc[UR4][R6.64+0x18] ;  /* 0x0000180406157981 */ /* 0x000f28000c1e1900 */
[----:B------:R-:W4:Y:S01]  /*0690*/  LDG.E R23, desc[UR4][R6.64+0x1c] ;  /* 0x00001c0406177981 */ /* 0x000f22000c1e1900 */
[----:B------:R-:W-:Y:S01]  /*06a0*/  VIADD R3, R3, 0x8 ;  /* 0x0000000803037836 */ /* 0x000fe20000000000 */
        /* <DEDUP_REMOVED lines=15> */
[----:B------:R-:W-:-:S09]  /*07a0*/  FSEL R0, R0, R23, P1 ;  /* 0x0000001700007208 */ /* 0x000fd20000800000 */
.L_x_7:
[----:B------:R-:W-:Y:S05]  /*07b0*/  BSYNC.RECONVERGENT B1 ;  /* 0x0000000000017941 */ /* 0x000fea0003800200 */
.L_x_6:
        /* <DEDUP_REMOVED lines=19> */
[----:B------:R-:W-:-:S09]  /*08f0*/  FSEL R0, R0, R15, P1 ;  /* 0x0000000f00007208 */ /* 0x000fd20000800000 */
.L_x_9:
[----:B------:R-:W-:Y:S05]  /*0900*/  BSYNC.RECONVERGENT B1 ;  /* 0x0000000000017941 */ /* 0x000fea0003800200 */
.L_x_8:
[----:B------:R-:W-:Y:S05]  /*0910*/  @!P0 BRA `(.L_x_1) ;  /* 0x0000000000248947 */ /* 0x000fea0003800000 */
[----:B------:R-:W-:-:S07]  /*0920*/  IMAD.MOV R8, RZ, RZ, -R8 ;  /* 0x000000ffff087224 */ /* 0x000fce00078e0a08 */
.L_x_10:
[----:B------:R-:W-:-:S06]  /*0930*/  IMAD.WIDE R6, R3, 0x4, R4 ;  /* 0x0000000403067825 */ /* 0x000fcc00078e0204 */
[----:B------:R-:W2:Y:S01]  /*0940*/  LDG.E R7, desc[UR4][R6.64] ;  /* 0x0000000406077981 */ /* 0x000ea2000c1e1900 */
[----:B------:R-:W-:Y:S01]  /*0950*/  IADD3 R8, PT, PT, R8, 0x1, RZ ;  /* 0x0000000108087810 */ /* 0x000fe20007ffe0ff */
[----:B------:R-:W-:-:S03]  /*0960*/  VIADD R3, R3, 0x1 ;  /* 0x0000000103037836 */ /* 0x000fc60000000000 */
[----:B------:R-:W-:Y:S02]  /*0970*/  ISETP.NE.AND P1, PT, R8, RZ, PT ;  /* 0x000000ff0800720c */ /* 0x000fe40003f25270 */
[----:B--2--5:R-:W-:-:S04]  /*0980*/  FSETP.GT.AND P0, PT, R0, R7, PT ;  /* 0x000000070000720b */ /* 0x024fc80003f04000 */
[----:B------:R-:W-:-:S07]  /*0990*/  FSEL R0, R0, R7, P0 ;  /* 0x0000000700007208 */ /* 0x000fce0000000000 */
[----:B------:R-:W-:Y:S05]  /*09a0*/  @P1 BRA `(.L_x_10) ;  /* 0xfffffffc00e01947 */ /* 0x000fea000383ffff */
.L_x_1:
[----:B------:R-:W-:Y:S05]  /*09b0*/  BSYNC.RECONVERGENT B0 ;  /* 0x0000000000007941 */ /* 0x000fea0003800200 */
.L_x_0:
[----:B------:R-:W-:Y:S01]  /*09c0*/  ISETP.GE.AND P0, PT, R2, RZ, PT ;  /* 0x000000ff0200720c */ /* 0x000fe20003f06270 */
[----:B------:R-:W-:Y:S01]  /*09d0*/  BSSY.RECONVERGENT B0, `(.L_x_11) ;  /* 0x0000061000007945 */ /* 0x000fe20003800200 */
[----:B------:R-:W-:-:S11]  /*09e0*/  IMAD.MOV.U32 R3, RZ, RZ, RZ ;  /* 0x000000ffff037224 */ /* 0x000fd600078e00ff */
[----:B------:R-:W-:Y:S05]  /*09f0*/  @!P0 BRA `(.L_x_12) ;  /* 0x0000000400788947 */ /* 0x000fea0003800000 */
[----:B------:R-:W0:Y:S01]  /*0a00*/  LDC R6, c[0x0][0x38c] ;  /* 0x0000e300ff067b82 */ /* 0x000e220000000800 */
[----:B------:R-:W1:Y:S01]  /*0a10*/  LDCU UR6, c[0x0][0x390] ;  /* 0x00007200ff0677ac */ /* 0x000e620008000800 */
[----:B------:R-:W-:Y:S01]  /*0a20*/  ISETP.GE.U32.AND P0, PT, R2, 0x3, PT ;  /* 0x000000030200780c */ /* 0x000fe20003f06070 */
[----:B------:R-:W-:Y:S01]  /*0a30*/  BSSY.RECONVERGENT B1, `(.L_x_13) ;  /* 0x0000045000017945 */ /* 0x000fe20003800200 */
[----:B------:R-:W-:Y:S02]  /*0a40*/  IMAD.MOV.U32 R3, RZ, RZ, RZ ;  /* 0x000000ffff037224 */ /* 0x000fe400078e00ff */
[----:B------:R-:W-:Y:S02]  /*0a50*/  IMAD.MOV.U32 R11, RZ, RZ, RZ ;  /* 0x000000ffff0b7224 */ /* 0x000fe400078e00ff */
[----:B-1----:R-:W-:-:S05]  /*0a60*/  VIADD R7, R10, UR6 ;  /* 0x000000060a077c36 */ /* 0x002fca0008000000 */
[----:B0-----:R-:W-:-:S04]  /*0a70*/  IADD3 R7, PT, PT, R7, 0x1, -R6 ;  /* 0x0000000107077810 */ /* 0x001fc80007ffe806 */
[----:B------:R-:W-:-:S04]  /*0a80*/  LOP3.LUT R12, R7, 0x3, RZ, 0xc0, !PT ;  /* 0x00000003070c7812 */ /* 0x000fc800078ec0ff */
[----:B------:R-:W-:Y:S01]  /*0a90*/  ISETP.NE.AND P1, PT, R12, RZ, PT ;  /* 0x000000ff0c00720c */ /* 0x000fe20003f25270 */
[----:B------:R-:W-:-:S12]  /*0aa0*/  @!P0 BRA `(.L_x_14) ;  /* 0x0000000000f48947 */ /* 0x000fd80003800000 */
[----:B------:R-:W-:Y:S01]  /*0ab0*/  IADD3 R6, P0, PT, R4, 0x8, RZ ;  /* 0x0000000804067810 */ /* 0x000fe20007f1e0ff */
[----:B------:R-:W-:Y:S01]  /*0ac0*/  IMAD.MOV.U32 R3, RZ, RZ, RZ ;  /* 0x000000ffff037224 */ /* 0x000fe200078e00ff */
[----:B------:R-:W-:Y:S01]  /*0ad0*/  LOP3.LUT R11, R7, 0xfffffffc, RZ, 0xc0, !PT ;  /* 0xfffffffc070b7812 */ /* 0x000fe200078ec0ff */
[----:B------:R-:W-:Y:S02]  /*0ae0*/  IMAD.MOV.U32 R13, RZ, RZ, RZ ;  /* 0x000000ffff0d7224 */ /* 0x000fe400078e00ff */
[----:B------:R-:W-:Y:S02]  /*0af0*/  IMAD.X R7, RZ, RZ, R5, P0 ;  /* 0x000000ffff077224 */ /* 0x000fe400000e0605 */
[----:B------:R-:W-:-:S07]  /*0b00*/  IMAD.MOV R14, RZ, RZ, -R11 ;  /* 0x000000ffff0e7224 */ /* 0x000fce00078e0a0b */
.L_x_15:
[----:B0-----:R-:W-:-:S05]  /*0b10*/  IMAD.WIDE R8, R13, 0x4, R6 ;  /* 0x000000040d087825 */ /* 0x001fca00078e0206 */
[----:B------:R-:W2:Y:S04]  /*0b20*/  LDG.E R15, desc[UR4][R8.64+-0x8] ;  /* 0xfffff804080f7981 */ /* 0x000ea8000c1e1900 */
[----:B------:R-:W3:Y:S04]  /*0b30*/  LDG.E R23, desc[UR4][R8.64+-0x4] ;  /* 0xfffffc0408177981 */ /* 0x000ee8000c1e1900 */
[----:B------:R-:W4:Y:S04]  /*0b40*/  LDG.E R21, desc[UR4][R8.64] ;  /* 0x0000000408157981 */ /* 0x000f28000c1e1900 */
[----:B------:R-:W4:Y:S01]  /*0b50*/  LDG.E R19, desc[UR4][R8.64+0x4] ;  /* 0x0000040408137981 */ /* 0x000f22000c1e1900 */
[----:B------:R-:W-:-:S02]  /*0b60*/  HFMA2 R16, -RZ, RZ, 0.96630859375, -0.0022525787353515625 ;  /* 0x3bbb989dff107431 */ /* 0x000fc400000001ff */
[----:B------:R-:W-:Y:S02]  /*0b70*/  IMAD.MOV.U32 R18, RZ, RZ, 0x437c0000 ;  /* 0x437c0000ff127424 */ /* 0x000fe400078e00ff */
[----:B------:R-:W-:Y:S02]  /*0b80*/  VIADD R14, R14, 0x4 ;  /* 0x000000040e0e7836 */ /* 0x000fe40000000000 */
[----:B------:R-:W-:-:S03]  /*0b90*/  VIADD R13, R13, 0x4 ;  /* 0x000000040d0d7836 */ /* 0x000fc60000000000 */
[----:B------:R-:W-:Y:S01]  /*0ba0*/  ISETP.NE.AND P0, PT, R14, RZ, PT ;  /* 0x000000ff0e00720c */ /* 0x000fe20003f05270 */
[----:B--2--5:R-:W-:-:S04]  /*0bb0*/  FADD R25, R15, -R0 ;  /* 0x800000000f197221 */ /* 0x024fc80000000000 */
[----:B------:R-:W-:Y:S01]  /*0bc0*/  FFMA.SAT R15, R25, R16, 0.5 ;  /* 0x3f000000190f7423 */ /* 0x000fe20000002010 */
[----:B---3--:R-:W-:-:S03]  /*0bd0*/  FADD R23, R23, -R0 ;  /* 0x8000000017177221 */ /* 0x008fc60000000000 */
[----:B------:R-:W-:Y:S01]  /*0be0*/  FFMA.RM R15, R15, R18, 12582913 ;  /* 0x4b4000010f0f7423 */ /* 0x000fe20000004012 */
[----:B------:R-:W-:Y:S01]  /*0bf0*/  FFMA.SAT R17, R23, R16, 0.5 ;  /* 0x3f00000017117423 */ /* 0x000fe20000002010 */
[----:B----4-:R-:W-:Y:S02]  /*0c00*/  FADD R21, R21, -R0 ;  /* 0x8000000015157221 */ /* 0x010fe40000000000 */
[----:B------:R-:W-:Y:S01]  /*0c10*/  FADD R20, R15, -12583039 ;  /* 0xcb40007f0f147421 */ /* 0x000fe20000000000 */
[----:B------:R-:W-:Y:S01]  /*0c20*/  FFMA.RM R17, R17, R18, 12582913 ;  /* 0x4b40000111117423 */ /* 0x000fe20000004012 */
[----:B------:R-:W-:Y:S01]  /*0c30*/  FFMA.SAT R27, R21, R16, 0.5 ;  /* 0x3f000000151b7423 */ /* 0x000fe20000002010 */
[----:B------:R-:W-:Y:S02]  /*0c40*/  IMAD.SHL.U32 R15, R15, 0x800000, RZ ;  /* 0x008000000f0f7824 */ /* 0x000fe400078e00ff */
[----:B------:R-:W-:Y:S01]  /*0c50*/  FFMA R20, R25, 1.4426950216293334961, -R20 ;  /* 0x3fb8aa3b19147823 */ /* 0x000fe20000000814 */
[C---:B------:R-:W-:Y:S01]  /*0c60*/  FADD R22, R17.reuse, -12583039 ;  /* 0xcb40007f11167421 */ /* 0x040fe20000000000 */
[----:B------:R-:W-:-:S02]  /*0c70*/  IMAD.SHL.U32 R17, R17, 0x800000, RZ ;  /* 0x0080000011117824 */ /* 0x000fc400078e00ff */
[----:B------:R-:W-:Y:S01]  /*0c80*/  FFMA R20, R25, 1.925963033500011079e-08, R20 ;  /* 0x32a5706019147823 */ /* 0x000fe20000000014 */
[----:B------:R-:W-:Y:S01]  /*0c90*/  FADD R25, R19, -R0 ;  /* 0x8000000013197221 */ /* 0x000fe20000000000 */
[----:B------:R-:W-:Y:S01]  /*0ca0*/  FFMA.RM R19, R27, R18, 12582913 ;  /* 0x4b4000011b137423 */ /* 0x000fe20000004012 */
[----:B------:R-:W-:Y:S02]  /*0cb0*/  FFMA R22, R23, 1.4426950216293334961, -R22 ;  /* 0x3fb8aa3b17167823 */ /* 0x000fe40000000816 */
[----:B------:R-:W-:Y:S01]  /*0cc0*/  FFMA.SAT R27, R25, R16, 0.5 ;  /* 0x3f000000191b7423 */ /* 0x000fe20000002010 */
[----:B------:R-:W0:Y:S01]  /*0cd0*/  MUFU.EX2 R20, R20 ;  /* 0x0000001400147308 */ /* 0x000e220000000800 */
[----:B------:R-:W-:Y:S01]  /*0ce0*/  FFMA R16, R23, 1.925963033500011079e-08, R22 ;  /* 0x32a5706017107823 */ /* 0x000fe20000000016 */
[----:B------:R-:W-:Y:S01]  /*0cf0*/  FADD R22, R19, -12583039 ;  /* 0xcb40007f13167421 */ /* 0x000fe20000000000 */
[----:B------:R-:W-:-:S03]  /*0d00*/  FFMA.RM R18, R27, R18, 12582913 ;  /* 0x4b4000011b127423 */ /* 0x000fc60000004012 */
[C---:B------:R-:W-:Y:S01]  /*0d10*/  FFMA R22, R21.reuse, 1.4426950216293334961, -R22 ;  /* 0x3fb8aa3b15167823 */ /* 0x040fe20000000816 */
[C---:B------:R-:W-:Y:S01]  /*0d20*/  FADD R24, R18.reuse, -12583039 ;  /* 0xcb40007f12187421 */ /* 0x040fe20000000000 */
[----:B------:R-:W1:Y:S01]  /*0d30*/  MUFU.EX2 R16, R16 ;  /* 0x0000001000107308 */ /* 0x000e620000000800 */
[----:B------:R-:W-:Y:S02]  /*0d40*/  IMAD.SHL.U32 R18, R18, 0x800000, RZ ;  /* 0x0080000012127824 */ /* 0x000fe400078e00ff */
[----:B------:R-:W-:Y:S01]  /*0d50*/  FFMA R21, R21, 1.925963033500011079e-08, R22 ;  /* 0x32a5706015157823 */ /* 0x000fe20000000016 */
[----:B------:R-:W-:Y:S01]  /*0d60*/  FFMA R24, R25, 1.4426950216293334961, -R24 ;  /* 0x3fb8aa3b19187823 */ /* 0x000fe20000000818 */
[----:B------:R-:W-:-:S03]  /*0d70*/  IMAD.SHL.U32 R22, R19, 0x800000, RZ ;  /* 0x0080000013167824 */ /* 0x000fc600078e00ff */
[----:B------:R-:W-:Y:S01]  /*0d80*/  FFMA R24, R25, 1.925963033500011079e-08, R24 ;  /* 0x32a5706019187823 */ /* 0x000fe20000000018 */
[----:B------:R-:W2:Y:S01]  /*0d90*/  MUFU.EX2 R21, R21 ;  /* 0x0000001500157308 */ /* 0x000ea20000000800 */
[----:B0-----:R-:W-:-:S04]  /*0da0*/  FMUL R15, R15, R20 ;  /* 0x000000140f0f7220 */ /* 0x001fc80000400000 */
[----:B------:R-:W-:Y:S01]  /*0db0*/  FADD R3, R15, R3 ;  /* 0x000000030f037221 */ /* 0x000fe20000000000 */
[----:B------:R0:W-:Y:S02]  /*0dc0*/  STG.E desc[UR4][R8.64+-0x8], R15 ;  /* 0xfffff80f08007986 */ /* 0x0001e4000c101904 */
[----:B------:R-:W3:Y:S01]  /*0dd0*/  MUFU.EX2 R23, R24 ;  /* 0x0000001800177308 */ /* 0x000ee20000000800 */
[----:B-1----:R-:W-:-:S04]  /*0de0*/  FMUL R16, R17, R16 ;  /* 0x0000001011107220 */ /* 0x002fc80000400000 */
[----:B------:R-:W-:Y:S01]  /*0df0*/  FADD R3, R3, R16 ;  /* 0x0000001003037221 */ /* 0x000fe20000000000 */
[----:B------:R0:W-:Y:S01]  /*0e00*/  STG.E desc[UR4][R8.64+-0x4], R16 ;  /* 0xfffffc1008007986 */ /* 0x0001e2000c101904 */
[----:B--2---:R-:W-:-:S04]  /*0e10*/  FMUL R22, R22, R21 ;  /* 0x0000001516167220 */ /* 0x004fc80000400000 */
[----:B------:R-:W-:Y:S01]  /*0e20*/  FADD R3, R3, R22 ;  /* 0x0000001603037221 */ /* 0x000fe20000000000 */
[----:B------:R0:W-:Y:S01]  /*0e30*/  STG.E desc[UR4][R8.64], R22 ;  /* 0x0000001608007986 */ /* 0x0001e2000c101904 */
[----:B---3--:R-:W-:-:S04]  /*0e40*/  FMUL R18, R18, R23 ;  /* 0x0000001712127220 */ /* 0x008fc80000400000 */
[----:B------:R-:W-:Y:S01]  /*0e50*/  FADD R3, R3, R18 ;  /* 0x0000001203037221 */ /* 0x000fe20000000000 */
[----:B------:R0:W-:Y:S01]  /*0e60*/  STG.E desc[UR4][R8.64+0x4], R18 ;  /* 0x0000041208007986 */ /* 0x0001e2000c101904 */
[----:B------:R-:W-:Y:S05]  /*0e70*/  @P0 BRA `(.L_x_15) ;  /* 0xfffffffc00240947 */ /* 0x000fea000383ffff */
.L_x_14:
[----:B------:R-:W-:Y:S05]  /*0e80*/  BSYNC.RECONVERGENT B1 ;  /* 0x0000000000017941 */ /* 0x000fea0003800200 */
.L_x_13:
[----:B------:R-:W-:Y:S05]  /*0e90*/  @!P1 BRA `(.L_x_12) ;  /* 0x0000000000509947 */ /* 0x000fea0003800000 */
[----:B------:R-:W-:-:S07]  /*0ea0*/  IMAD.MOV R12, RZ, RZ, -R12 ;  /* 0x000000ffff0c7224 */ /* 0x000fce00078e0a0c */
.L_x_16:
[----:B-1----:R-:W-:-:S05]  /*0eb0*/  IMAD.WIDE R6, R11, 0x4, R4 ;  /* 0x000000040b067825 */ /* 0x002fca00078e0204 */
[----:B0-----:R-:W2:Y:S01]  /*0ec0*/  LDG.E R9, desc[UR4][R6.64] ;  /* 0x0000000406097981 */ /* 0x001ea2000c1e1900 */
[----:B------:R-:W-:Y:S01]  /*0ed0*/  IMAD.MOV.U32 R8, RZ, RZ, 0x3bbb989d ;  /* 0x3bbb989dff087424 */ /* 0x000fe200078e00ff */
[----:B------:R-:W-:Y:S01]  /*0ee0*/  MOV R13, 0x437c0000 ;  /* 0x437c0000000d7802 */ /* 0x000fe20000000f00 */
[----:B------:R-:W-:Y:S02]  /*0ef0*/  VIADD R12, R12, 0x1 ;  /* 0x000000010c0c7836 */ /* 0x000fe40000000000 */
[----:B------:R-:W-:-:S03]  /*0f00*/  VIADD R11, R11, 0x1 ;  /* 0x000000010b0b7836 */ /* 0x000fc60000000000 */
[----:B------:R-:W-:Y:S01]  /*0f10*/  ISETP.NE.AND P0, PT, R12, RZ, PT ;  /* 0x000000ff0c00720c */ /* 0x000fe20003f05270 */
[----:B--2--5:R-:W-:-:S04]  /*0f20*/  FADD R9, R9, -R0 ;  /* 0x8000000009097221 */ /* 0x024fc80000000000 */
[----:B------:R-:W-:-:S04]  /*0f30*/  FFMA.SAT R8, R9, R8, 0.5 ;  /* 0x3f00000009087423 */ /* 0x000fc80000002008 */
[----:B------:R-:W-:-:S04]  /*0f40*/  FFMA.RM R8, R8, R13, 12582913 ;  /* 0x4b40000108087423 */ /* 0x000fc8000000400d */
[C---:B------:R-:W-:Y:S01]  /*0f50*/  FADD R14, R8.reuse, -12583039 ;  /* 0xcb40007f080e7421 */ /* 0x040fe20000000000 */
[----:B------:R-:W-:-:S03]  /*0f60*/  IMAD.SHL.U32 R8, R8, 0x800000, RZ ;  /* 0x0080000008087824 */ /* 0x000fc600078e00ff */
[----:B------:R-:W-:-:S04]  /*0f70*/  FFMA R14, R9, 1.4426950216293334961, -R14 ;  /* 0x3fb8aa3b090e7823 */ /* 0x000fc8000000080e */
[----:B------:R-:W-:-:S04]  /*0f80*/  FFMA R14, R9, 1.925963033500011079e-08, R14 ;  /* 0x32a57060090e7823 */ /* 0x000fc8000000000e */
[----:B------:R-:W0:Y:S02]  /*0f90*/  MUFU.EX2 R9, R14 ;  /* 0x0000000e00097308 */ /* 0x000e240000000800 */
[----:B0-----:R-:W-:-:S04]  /*0fa0*/  FMUL R8, R8, R9 ;  /* 0x0000000908087220 */ /* 0x001fc80000400000 */
[----:B------:R-:W-:Y:S01]  /*0fb0*/  FADD R3, R8, R3 ;  /* 0x0000000308037221 */ /* 0x000fe20000000000 */
[----:B------:R1:W-:Y:S01]  /*0fc0*/  STG.E desc[UR4][R6.64], R8 ;  /* 0x0000000806007986 */ /* 0x0003e2000c101904 */
[----:B------:R-:W-:Y:S05]  /*0fd0*/  @P0 BRA `(.L_x_16) ;  /* 0xfffffffc00b40947 */ /* 0x000fea000383ffff */
.L_x_12:
[----:B------:R-:W-:Y:S05]  /*0fe0*/  BSYNC.RECONVERGENT B0 ;  /* 0x0000000000007941 */ /* 0x000fea0003800200 */
.L_x_11:
[----:B------:R-:W-:Y:S01]  /*0ff0*/  ISETP.GE.AND P0, PT, R2, RZ, PT ;  /* 0x000000ff0200720c */ /* 0x000fe20003f06270 */
[----:B------:R-:W-:-:S12]  /*1000*/  BSSY.RECONVERGENT B0, `(.L_x_17) ;  /* 0x000006b000007945 */ /* 0x000fd80003800200 */
[----:B------:R-:W-:Y:S05]  /*1010*/  @!P0 BRA `(.L_x_18) ;  /* 0x0000000400a48947 */ /* 0x000fea0003800000 */
[----:B-1----:R-:W1:Y:S01]  /*1020*/  LDC R7, c[0x0][0x38c] ;  /* 0x0000e300ff077b82 */ /* 0x002e620000000800 */
[----:B------:R-:W2:Y:S01]  /*1030*/  LDCU UR6, c[0x0][0x390] ;  /* 0x00007200ff0677ac */ /* 0x000ea20008000800 */
[----:B------:R-:W-:Y:S01]  /*1040*/  ISETP.GE.U32.AND P0, PT, R2, 0x3, PT ;  /* 0x000000030200780c */ /* 0x000fe20003f06070 */
[----:B------:R-:W-:Y:S01]  /*1050*/  BSSY.RECONVERGENT B1, `(.L_x_19) ;  /* 0x000004d000017945 */ /* 0x000fe20003800200 */
[----:B------:R-:W-:Y:S02]  /*1060*/  IMAD.MOV.U32 R11, RZ, RZ, RZ ;  /* 0x000000ffff0b7224 */ /* 0x000fe400078e00ff */
[----:B--2--5:R-:W-:-:S05]  /*1070*/  VIADD R0, R10, UR6 ;  /* 0x000000060a007c36 */ /* 0x024fca0008000000 */
[----:B-1----:R-:W-:-:S04]  /*1080*/  IADD3 R0, PT, PT, R0, 0x1, -R7 ;  /* 0x0000000100007810 */ /* 0x002fc80007ffe807 */
[----:B------:R-:W-:Y:S01]  /*1090*/  LOP3.LUT R14, R0, 0x3, RZ, 0xc0, !PT ;  /* 0x00000003000e7812 */ /* 0x000fe200078ec0ff */
[----:B------:R-:W-:Y:S06]  /*10a0*/  @!P0 BRA `(.L_x_20) ;  /* 0x00000004001c8947 */ /* 0x000fec0003800000 */
[----:B------:R-:W-:Y:S01]  /*10b0*/  IADD3 R6, P0, PT, R4, 0x8, RZ ;  /* 0x0000000804067810 */ /* 0x000fe20007f1e0ff */
[----:B------:R-:W-:Y:S01]  /*10c0*/  IMAD.MOV.U32 R13, RZ, RZ, RZ ;  /* 0x000000ffff0d7224 */ /* 0x000fe200078e00ff */
[----:B------:R-:W-:-:S03]  /*10d0*/  LOP3.LUT R11, R0, 0xfffffffc, RZ, 0xc0, !PT ;  /* 0xfffffffc000b7812 */ /* 0x000fc600078ec0ff */
[----:B------:R-:W-:Y:S02]  /*10e0*/  IMAD.X R7, RZ, RZ, R5, P0 ;  /* 0x000000ffff077224 */ /* 0x000fe400000e0605 */
[----:B------:R-:W-:-:S07]  /*10f0*/  IMAD.MOV R12, RZ, RZ, -R11 ;  /* 0x000000ffff0c7224 */ /* 0x000fce00078e0a0b */
.L_x_29:
[----:B0-----:R-:W-:-:S05]  /*1100*/  IMAD.WIDE R8, R13, 0x4, R6 ;  /* 0x000000040d087825 */ /* 0x001fca00078e0206 */
[----:B------:R-:W2:Y:S01]  /*1110*/  LDG.E R0, desc[UR4][R8.64+-0x8] ;  /* 0xfffff80408007981 */ /* 0x000ea2000c1e1900 */
[----:B------:R-:W0:Y:S01]  /*1120*/  MUFU.RCP R16, R3 ;  /* 0x0000000300107308 */ /* 0x000e220000001000 */
[----:B------:R-:W-:Y:S01]  /*1130*/  BSSY.RECONVERGENT B2, `(.L_x_21) ;  /* 0x000000a000027945 */ /* 0x000fe20003800200 */
[----:B0-----:R-:W-:-:S04]  /*1140*/  FFMA R15, R16, -R3, 1 ;  /* 0x3f800000100f7423 */ /* 0x001fc80000000803 */
[----:B------:R-:W-:Y:S02]  /*1150*/  FFMA R15, R16, R15, R16 ;  /* 0x0000000f100f7223 */ /* 0x000fe40000000010 */
[----:B--2---:R-:W0:Y:S02]  /*1160*/  FCHK P0, R0, R3 ;  /* 0x0000000300007302 */ /* 0x004e240000000000 */
[----:B------:R-:W-:-:S04]  /*1170*/  FFMA R16, R0, R15, RZ ;  /* 0x0000000f00107223 */ /* 0x000fc800000000ff */
[----:B------:R-:W-:-:S04]  /*1180*/  FFMA R17, R16, -R3, R0 ;  /* 0x8000000310117223 */ /* 0x000fc80000000000 */
[----:B------:R-:W-:Y:S01]  /*1190*/  FFMA R15, R15, R17, R16 ;  /* 0x000000110f0f7223 */ /* 0x000fe20000000010 */
[----:B0-----:R-:W-:Y:S06]  /*11a0*/  @!P0 BRA `(.L_x_22) ;  /* 0x0000000000088947 */ /* 0x001fec0003800000 */
[----:B------:R-:W-:-:S07]  /*11b0*/  MOV R16, 0x11d0 ;  /* 0x000011d000107802 */ /* 0x000fce0000000f00 */
[----:B------:R-:W-:Y:S05]  /*11c0*/  CALL.REL.NOINC `($__internal_0_$__cuda_sm3x_div_rn_noftz_f32_slowpath) ;  /* 0x0000000800207944 */ /* 0x000fea0003c00000 */
.L_x_22:
[----:B------:R-:W-:Y:S05]  /*11d0*/  BSYNC.RECONVERGENT B2 ;  /* 0x0000000000027941 */ /* 0x000fea0003800200 */
.L_x_21:
[----:B------:R-:W2:Y:S01]  /*11e0*/  LDG.E R19, desc[UR4][R8.64+-0x4] ;  /* 0xfffffc0408137981 */ /* 0x000ea2000c1e1900 */
[----:B------:R-:W0:Y:S01]  /*11f0*/  MUFU.RCP R0, R3 ;  /* 0x0000000300007308 */ /* 0x000e220000001000 */
[----:B------:R-:W-:Y:S02]  /*1200*/  BSSY.RECONVERGENT B2, `(.L_x_23) ;  /* 0x000000d000027945 */ /* 0x000fe40003800200 */
[----:B------:R1:W-:Y:S01]  /*1210*/  STG.E desc[UR4][R8.64+-0x8], R15 ;  /* 0xfffff80f08007986 */ /* 0x0003e2000c101904 */
[----:B0-----:R-:W-:-:S04]  /*1220*/  FFMA R17, R0, -R3, 1 ;  /* 0x3f80000000117423 */ /* 0x001fc80000000803 */
[----:B------:R-:W-:Y:S01]  /*1230*/  FFMA R0, R0, R17, R0 ;  /* 0x0000001100007223 */ /* 0x000fe20000000000 */
[----:B--2---:R-:W0:Y:S03]  /*1240*/  FCHK P0, R19, R3 ;  /* 0x0000000313007302 */ /* 0x004e260000000000 */
[----:B------:R-:W-:-:S04]  /*1250*/  FFMA R16, R0, R19, RZ ;  /* 0x0000001300107223 */ /* 0x000fc800000000ff */
[----:B------:R-:W-:-:S04]  /*1260*/  FFMA R17, R16, -R3, R19 ;  /* 0x8000000310117223 */ /* 0x000fc80000000013 */
[----:B------:R-:W-:Y:S01]  /*1270*/  FFMA R17, R0, R17, R16 ;  /* 0x0000001100117223 */ /* 0x000fe20000000010 */
[----:B01----:R-:W-:Y:S06]  /*1280*/  @!P0 BRA `(.L_x_24) ;  /* 0x0000000000108947 */ /* 0x003fec0003800000 */
[----:B------:R-:W-:Y:S01]  /*1290*/  IMAD.MOV.U32 R0, RZ, RZ, R19 ;  /* 0x000000ffff007224 */ /* 0x000fe200078e0013 */
[----:B------:R-:W-:-:S07]  /*12a0*/  MOV R16, 0x12c0 ;  /* 0x000012c000107802 */ /* 0x000fce0000000f00 */
[----:B------:R-:W-:Y:S05]  /*12b0*/  CALL.REL.NOINC `($__internal_0_$__cuda_sm3x_div_rn_noftz_f32_slowpath) ;  /* 0x0000000400e47944 */ /* 0x000fea0003c00000 */
[----:B------:R-:W-:-:S07]  /*12c0*/  MOV R17, R15 ;  /* 0x0000000f00117202 */ /* 0x000fce0000000f00 */
.L_x_24:
[----:B------:R-:W-:Y:S05]  /*12d0*/  BSYNC.RECONVERGENT B2 ;  /* 0x0000000000027941 */ /* 0x000fea0003800200 */
.L_x_23:
        /* <DEDUP_REMOVED lines=14> */
.L_x_26:
[----:B------:R-:W-:Y:S05]  /*13c0*/  BSYNC.RECONVERGENT B2 ;  /* 0x0000000000027941 */ /* 0x000fea0003800200 */
.L_x_25:
        /* <DEDUP_REMOVED lines=14> */
[----:B------:R-:W-:-:S07]  /*14b0*/  IMAD.MOV.U32 R17, RZ, RZ, R15 ;  /* 0x000000ffff117224 */ /* 0x000fce00078e000f */
.L_x_28:
[----:B------:R-:W-:Y:S05]  /*14c0*/  BSYNC.RECONVERGENT B2 ;  /* 0x0000000000027941 */ /* 0x000fea0003800200 */
.L_x_27:
[----:B------:R1:W-:Y:S01]  /*14d0*/  STG.E desc[UR4][R8.64+0x4], R17 ;  /* 0x0000041108007986 */ /* 0x0003e2000c101904 */
[----:B------:R-:W-:Y:S02]  /*14e0*/  VIADD R12, R12, 0x4 ;  /* 0x000000040c0c7836 */ /* 0x000fe40000000000 */
[----:B------:R-:W-:-:S03]  /*14f0*/  VIADD R13, R13, 0x4 ;  /* 0x000000040d0d7836 */ /* 0x000fc60000000000 */
[----:B------:R-:W-:-:S13]  /*1500*/  ISETP.NE.AND P0, PT, R12, RZ, PT ;  /* 0x000000ff0c00720c */ /* 0x000fda0003f05270 */
[----:B-1----:R-:W-:Y:S05]  /*1510*/  @P0 BRA `(.L_x_29) ;  /* 0xfffffff800f80947 */ /* 0x002fea000383ffff */
.L_x_20:
[----:B------:R-:W-:Y:S05]  /*1520*/  BSYNC.RECONVERGENT B1 ;  /* 0x0000000000017941 */ /* 0x000fea0003800200 */
.L_x_19:
[----:B------:R-:W-:-:S13]  /*1530*/  ISETP.NE.AND P0, PT, R14, RZ, PT ;  /* 0x000000ff0e00720c */ /* 0x000fda0003f05270 */
[----:B------:R-:W-:Y:S05]  /*1540*/  @!P0 BRA `(.L_x_18) ;  /* 0x0000000000588947 */ /* 0x000fea0003800000 */
[----:B------:R-:W-:-:S07]  /*1550*/  IMAD.MOV R14, RZ, RZ, -R14 ;  /* 0x000000ffff0e7224 */ /* 0x000fce00078e0a0e */
.L_x_32:
[----:B--2---:R-:W-:-:S05]  /*1560*/  IMAD.WIDE R6, R11, 0x4, R4 ;  /* 0x000000040b067825 */ /* 0x004fca00078e0204 */
[----:B------:R-:W2:Y:S01]  /*1570*/  LDG.E R13, desc[UR4][R6.64] ;  /* 0x00000004060d7981 */ /* 0x000ea2000c1e1900 */
[----:B------:R-:W0:Y:S01]  /*1580*/  MUFU.RCP R0, R3 ;  /* 0x0000000300007308 */ /* 0x000e220000001000 */
[----:B------:R-:W-:Y:S01]  /*1590*/  VIADD R14, R14, 0x1 ;  /* 0x000000010e0e7836 */ /* 0x000fe20000000000 */
[----:B------:R-:W-:Y:S04]  /*15a0*/  BSSY.RECONVERGENT B1, `(.L_x_30) ;  /* 0x000000d000017945 */ /* 0x000fe80003800200 */
[----:B------:R-:W-:Y:S01]  /*15b0*/  ISETP.NE.AND P2, PT, R14, RZ, PT ;  /* 0x000000ff0e00720c */ /* 0x000fe20003f45270 */
[----:B0-----:R-:W-:-:S04]  /*15c0*/  FFMA R9, R0, -R3, 1 ;  /* 0x3f80000000097423 */ /* 0x001fc80000000803 */
[----:B------:R-:W-:Y:S01]  /*15d0*/  FFMA R0, R0, R9, R0 ;  /* 0x0000000900007223 */ /* 0x000fe20000000000 */
[----:B--2---:R-:W0:Y:S03]  /*15e0*/  FCHK P0, R13, R3 ;  /* 0x000000030d007302 */ /* 0x004e260000000000 */
[----:B------:R-:W-:-:S04]  /*15f0*/  FFMA R8, R0, R13, RZ ;  /* 0x0000000d00087223 */ /* 0x000fc800000000ff */
[----:B------:R-:W-:-:S04]  /*1600*/  FFMA R9, R8, -R3, R13 ;  /* 0x8000000308097223 */ /* 0x000fc8000000000d */
[----:B------:R-:W-:Y:S01]  /*1610*/  FFMA R9, R0, R9, R8 ;  /* 0x0000000900097223 */ /* 0x000fe20000000008 */
[----:B0-----:R-:W-:Y:S06]  /*1620*/  @!P0 BRA `(.L_x_31) ;  /* 0x0000000000108947 */ /* 0x001fec0003800000 */
[----:B------:R-:W-:Y:S01]  /*1630*/  IMAD.MOV.U32 R0, RZ, RZ, R13 ;  /* 0x000000ffff007224 */ /* 0x000fe200078e000d */
[----:B------:R-:W-:-:S07]  /*1640*/  MOV R16, 0x1660 ;  /* 0x0000166000107802 */ /* 0x000fce0000000f00 */
[----:B------:R-:W-:Y:S05]  /*1650*/  CALL.REL.NOINC `($__internal_0_$__cuda_sm3x_div_rn_noftz_f32_slowpath) ;  /* 0x0000000000fc7944 */ /* 0x000fea0003c00000 */
[----:B------:R-:W-:-:S07]  /*1660*/  IMAD.MOV.U32 R9, RZ, RZ, R15 ;  /* 0x000000ffff097224 */ /* 0x000fce00078e000f */
.L_x_31:
[----:B------:R-:W-:Y:S05]  /*1670*/  BSYNC.RECONVERGENT B1 ;  /* 0x0000000000017941 */ /* 0x000fea0003800200 */
.L_x_30:
[----:B------:R2:W-:Y:S01]  /*1680*/  STG.E desc[UR4][R6.64], R9 ;  /* 0x0000000906007986 */ /* 0x0005e2000c101904 */
[----:B------:R-:W-:Y:S01]  /*1690*/  IADD3 R11, PT, PT, R11, 0x1, RZ ;  /* 0x000000010b0b7810 */ /* 0x000fe20007ffe0ff */
[----:B------:R-:W-:Y:S06]  /*16a0*/  @P2 BRA `(.L_x_32) ;  /* 0xfffffffc00ac2947 */ /* 0x000fec000383ffff */
.L_x_18:
[----:B------:R-:W-:Y:S05]  /*16b0*/  BSYNC.RECONVERGENT B0 ;  /* 0x0000000000007941 */ /* 0x000fea0003800200 */
.L_x_17:
[----:B------:R-:W3:Y:S01]  /*16c0*/  LDCU UR6, c[0x0][0x390] ;  /* 0x00007200ff0677ac */ /* 0x000ee20008000800 */
[----:B-----5:R-:W-:-:S05]  /*16d0*/  VIADD R0, R2, 0x1 ;  /* 0x0000000102007836 */ /* 0x020fca0000000000 */
[----:B---3--:R-:W-:-:S13]  /*16e0*/  ISETP.GE.AND P0, PT, R0, UR6, PT ;  /* 0x0000000600007c0c */ /* 0x008fda000bf06270 */
[----:B------:R-:W-:Y:S05]  /*16f0*/  @P0 EXIT ;  /* 0x000000000000094d */ /* 0x000fea0003800000 */
[----:B------:R-:W1:Y:S01]  /*1700*/  LDC R3, c[0x0][0x38c] ;  /* 0x0000e300ff037b82 */ /* 0x000e620000000800 */
[----:B------:R-:W-:Y:S01]  /*1710*/  BSSY.RECONVERGENT B0, `(.L_x_33) ;  /* 0x000001c000007945 */ /* 0x000fe20003800200 */
[----:B-12---:R-:W-:Y:S02]  /*1720*/  IADD3 R6, PT, PT, -R10, -0x2, R3 ;  /* 0xfffffffe0a067810 */ /* 0x006fe40007ffe103 */
[----:B------:R-:W-:Y:S02]  /*1730*/  LOP3.LUT R10, RZ, R10, RZ, 0x33, !PT ;  /* 0x0000000aff0a7212 */ /* 0x000fe400078e33ff */
[----:B------:R-:W-:-:S03]  /*1740*/  ISETP.GE.U32.AND P0, PT, R6, 0x7, PT ;  /* 0x000000070600780c */ /* 0x000fc60003f06070 */
[----:B------:R-:W-:-:S05]  /*1750*/  IMAD.IADD R10, R10, 0x1, R3 ;  /* 0x000000010a0a7824 */ /* 0x000fca00078e0203 */
[----:B------:R-:W-:-:S05]  /*1760*/  LOP3.LUT R11, R10, 0x7, RZ, 0xc0, !PT ;  /* 0x000000070a0b7812 */ /* 0x000fca00078ec0ff */
[----:B------:R-:W-:Y:S05]  /*1770*/  @!P0 BRA `(.L_x_34) ;  /* 0x0000000000548947 */ /* 0x000fea0003800000 */
[----:B0-----:R-:W-:Y:S01]  /*1780*/  IADD3 R8, P0, PT, R4, 0x10, RZ ;  /* 0x0000001004087810 */ /* 0x001fe20007f1e0ff */
[----:B------:R-:W-:Y:S01]  /*1790*/  BSSY.RECONVERGENT B1, `(.L_x_35) ;  /* 0x0000012000017945 */ /* 0x000fe20003800200 */
[----:B------:R-:W-:-:S03]  /*17a0*/  LOP3.LUT R3, R10, 0xfffffff8, RZ, 0xc0, !PT ;  /* 0xfffffff80a037812 */ /* 0x000fc600078ec0ff */
[----:B------:R-:W-:Y:S02]  /*17b0*/  IMAD.X R9, RZ, RZ, R5, P0 ;  /* 0x000000ffff097224 */ /* 0x000fe400000e0605 */
[----:B------:R-:W-:-:S07]  /*17c0*/  IMAD.MOV R3, RZ, RZ, -R3 ;  /* 0x000000ffff037224 */ /* 0x000fce00078e0a03 */
.L_x_36:
[----:B0-----:R-:W-:-:S04]  /*17d0*/  IMAD.WIDE R6, R0, 0x4, R8 ;  /* 0x0000000400067825 */ /* 0x001fc800078e0208 */
[----:B------:R-:W-:Y:S01]  /*17e0*/  VIADD R3, R3, 0x8 ;  /* 0x0000000803037836 */ /* 0x000fe20000000000 */
[----:B------:R0:W-:Y:S01]  /*17f0*/  STG.E desc[UR4][R6.64+-0x10], RZ ;  /* 0xfffff0ff06007986 */ /* 0x0001e2000c101904 */
[----:B------:R-:W-:Y:S02]  /*1800*/  VIADD R2, R2, 0x8 ;  /* 0x0000000802027836 */ /* 0x000fe40000000000 */
[----:B------:R-:W-:Y:S01]  /*1810*/  VIADD R0, R0, 0x8 ;  /* 0x0000000800007836 */ /* 0x000fe20000000000 */
[----:B------:R0:W-:Y:S01]  /*1820*/  STG.E desc[UR4][R6.64+-0xc], RZ ;  /* 0xfffff4ff06007986 */ /* 0x0001e2000c101904 */
[----:B------:R-:W-:-:S03]  /*1830*/  ISETP.NE.AND P0, PT, R3, RZ, PT ;  /* 0x000000ff0300720c */ /* 0x000fc60003f05270 */
[----:B------:R0:W-:Y:S04]  /*1840*/  STG.E desc[UR4][R6.64+-0x8], RZ ;  /* 0xfffff8ff06007986 */ /* 0x0001e8000c101904 */
[----:B------:R0:W-:Y:S04]  /*1850*/  STG.E desc[UR4][R6.64+-0x4], RZ ;  /* 0xfffffcff06007986 */ /* 0x0001e8000c101904 */
[----:B------:R0:W-:Y:S04]  /*1860*/  STG.E desc[UR4][R6.64], RZ ;  /* 0x000000ff06007986 */ /* 0x0001e8000c101904 */
[----:B------:R0:W-:Y:S04]  /*1870*/  STG.E desc[UR4][R6.64+0x4], RZ ;  /* 0x000004ff06007986 */ /* 0x0001e8000c101904 */
[----:B------:R0:W-:Y:S04]  /*1880*/  STG.E desc[UR4][R6.64+0x8], RZ ;  /* 0x000008ff06007986 */ /* 0x0001e8000c101904 */
[----:B------:R0:W-:Y:S01]  /*1890*/  STG.E desc[UR4][R6.64+0xc], RZ ;  /* 0x00000cff06007986 */ /* 0x0001e2000c101904 */
[----:B------:R-:W-:Y:S05]  /*18a0*/  @P0 BRA `(.L_x_36) ;  /* 0xfffffffc00c80947 */ /* 0x000fea000383ffff */
[----:B------:R-:W-:Y:S05]  /*18b0*/  BSYNC.RECONVERGENT B1 ;  /* 0x0000000000017941 */ /* 0x000fea0003800200 */
.L_x_35:
[----:B------:R-:W-:-:S07]  /*18c0*/  VIADD R0, R2, 0x1 ;  /* 0x0000000102007836 */ /* 0x000fce0000000000 */
.L_x_34:
[----:B------:R-:W-:Y:S05]  /*18d0*/  BSYNC.RECONVERGENT B0 ;  /* 0x0000000000007941 */ /* 0x000fea0003800200 */
.L_x_33:
[----:B------:R-:W-:-:S13]  /*18e0*/  ISETP.NE.AND P0, PT, R11, RZ, PT ;  /* 0x000000ff0b00720c */ /* 0x000fda0003f05270 */
[----:B------:R-:W-:Y:S05]  /*18f0*/  @!P0 EXIT ;  /* 0x000000000000894d */ /* 0x000fea0003800000 */
[----:B------:R-:W-:Y:S02]  /*1900*/  ISETP.GE.U32.AND P0, PT, R11, 0x4, PT ;  /* 0x000000040b00780c */ /* 0x000fe40003f06070 */
[----:B------:R-:W-:-:S04]  /*1910*/  LOP3.LUT R2, R10, 0x3, RZ, 0xc0, !PT ;  /* 0x000000030a027812 */ /* 0x000fc800078ec0ff */
[----:B------:R-:W-:-:S07]  /*1920*/  ISETP.NE.AND P1, PT, R2, RZ, PT ;  /* 0x000000ff0200720c */ /* 0x000fce0003f25270 */
[----:B0-----:R-:W-:-:S05]  /*1930*/  @P0 IMAD.WIDE R6, R0, 0x4, R4 ;  /* 0x0000000400060825 */ /* 0x001fca00078e0204 */
[----:B------:R0:W-:Y:S04]  /*1940*/  @P0 STG.E desc[UR4][R6.64], RZ ;  /* 0x000000ff06000986 */ /* 0x0001e8000c101904 */
[----:B------:R0:W-:Y:S04]  /*1950*/  @P0 STG.E desc[UR4][R6.64+0x4], RZ ;  /* 0x000004ff06000986 */ /* 0x0001e8000c101904 */
[----:B------:R0:W-:Y:S04]  /*1960*/  @P0 STG.E desc[UR4][R6.64+0x8], RZ ;  /* 0x000008ff06000986 */ /* 0x0001e8000c101904 */
[----:B------:R0:W-:Y:S01]  /*1970*/  @P0 STG.E desc[UR4][R6.64+0xc], RZ ;  /* 0x00000cff06000986 */ /* 0x0001e2000c101904 */
[----:B------:R-:W-:Y:S05]  /*1980*/  @!P1 EXIT ;  /* 0x000000000000994d */ /* 0x000fea0003800000 */
[----:B------:R-:W-:Y:S01]  /*1990*/  ISETP.NE.AND P1, PT, R2, 0x1, PT ;  /* 0x000000010200780c */ /* 0x000fe20003f25270 */
[----:B------:R-:W-:Y:S01]  /*19a0*/  @P0 VIADD R0, R0, 0x4 ;  /* 0x0000000400000836 */ /* 0x000fe20000000000 */
[----:B------:R-:W-:-:S04]  /*19b0*/  LOP3.LUT R10, R10, 0x1, RZ, 0xc0, !PT ;  /* 0x000000010a0a7812 */ /* 0x000fc800078ec0ff */
[----:B------:R-:W-:-:S07]  /*19c0*/  ISETP.NE.U32.AND P0, PT, R10, 0x1, PT ;  /* 0x000000010a00780c */ /* 0x000fce0003f05070 */
[C---:B------:R-:W-:Y:S01]  /*19d0*/  @P1 IMAD.WIDE R2, R0.reuse, 0x4, R4 ;  /* 0x0000000400021825 */ /* 0x040fe200078e0204 */
[----:B------:R-:W-:-:S04]  /*19e0*/  @P1 IADD3 R0, PT, PT, R0, 0x2, RZ ;  /* 0x0000000200001810 */ /* 0x000fc80007ffe0ff */
[----:B------:R1:W-:Y:S04]  /*19f0*/  @P1 STG.E desc[UR4][R2.64], RZ ;  /* 0x000000ff02001986 */ /* 0x0003e8000c101904 */
[----:B------:R1:W-:Y:S01]  /*1a00*/  @P1 STG.E desc[UR4][R2.64+0x4], RZ ;  /* 0x000004ff02001986 */ /* 0x0003e2000c101904 */
[----:B------:R-:W-:Y:S05]  /*1a10*/  @P0 EXIT ;  /* 0x000000000000094d */ /* 0x000fea0003800000 */
[----:B------:R-:W-:-:S05]  /*1a20*/  IMAD.WIDE R4, R0, 0x4, R4 ;  /* 0x0000000400047825 */ /* 0x000fca00078e0204 */
[----:B------:R-:W-:Y:S01]  /*1a30*/  STG.E desc[UR4][R4.64], RZ ;  /* 0x000000ff04007986 */ /* 0x000fe2000c101904 */
[----:B------:R-:W-:Y:S05]  /*1a40*/  EXIT ;  /* 0x000000000000794d */ /* 0x000fea0003800000 */
        .weak           $__internal_0_$__cuda_sm3x_div_rn_noftz_f32_slowpath
        .type           $__internal_0_$__cuda_sm3x_div_rn_noftz_f32_slowpath,@function
        .size           $__internal_0_$__cuda_sm3x_div_rn_noftz_f32_slowpath,(.L_x_49 - $__internal_0_$__cuda_sm3x_div_rn_noftz_f32_slowpath)
$__internal_0_$__cuda_sm3x_div_rn_noftz_f32_slowpath:
[--C-:B------:R-:W-:Y:S01]  /*1a50*/  SHF.R.U32.HI R15, RZ, 0x17, R3.reuse ;  /* 0x00000017ff0f7819 */ /* 0x100fe20000011603 */
[----:B------:R-:W-:Y:S01]  /*1a60*/  BSSY.RECONVERGENT B3, `(.L_x_37) ;  /* 0x0000063000037945 */ /* 0x000fe20003800200 */
[----:B------:R-:W-:Y:S01]  /*1a70*/  SHF.R.U32.HI R18, RZ, 0x17, R0 ;  /* 0x00000017ff127819 */ /* 0x000fe20000011600 */
[----:B------:R-:W-:Y:S01]  /*1a80*/  IMAD.MOV.U32 R19, RZ, RZ, R3 ;  /* 0x000000ffff137224 */ /* 0x000fe200078e0003 */
[----:B------:R-:W-:Y:S02]  /*1a90*/  LOP3.LUT R15, R15, 0xff, RZ, 0xc0, !PT ;  /* 0x000000ff0f0f7812 */ /* 0x000fe400078ec0ff */
[----:B------:R-:W-:-:S03]  /*1aa0*/  LOP3.LUT R18, R18, 0xff, RZ, 0xc0, !PT ;  /* 0x000000ff12127812 */ /* 0x000fc600078ec0ff */
[----:B------:R-:W-:Y:S02]  /*1ab0*/  VIADD R21, R15, 0xffffffff ;  /* 0xffffffff0f157836 */ /* 0x000fe40000000000 */
[----:B------:R-:W-:-:S03]  /*1ac0*/  VIADD R20, R18, 0xffffffff ;  /* 0xffffffff12147836 */ /* 0x000fc60000000000 */
[----:B------:R-:W-:-:S04]  /*1ad0*/  ISETP.GT.U32.AND P0, PT, R21, 0xfd, PT ;  /* 0x000000fd1500780c */ /* 0x000fc80003f04070 */
[----:B------:R-:W-:-:S13]  /*1ae0*/  ISETP.GT.U32.OR P0, PT, R20, 0xfd, P0 ;  /* 0x000000fd1400780c */ /* 0x000fda0000704470 */
[----:B------:R-:W-:Y:S01]  /*1af0*/  @!P0 IMAD.MOV.U32 R17, RZ, RZ, RZ ;  /* 0x000000ffff118224 */ /* 0x000fe200078e00ff */
[----:B------:R-:W-:Y:S06]  /*1b00*/  @!P0 BRA `(.L_x_38) ;  /* 0x00000000005c8947 */ /* 0x000fec0003800000 */
[----:B------:R-:W-:Y:S02]  /*1b10*/  FSETP.GTU.FTZ.AND P0, PT, |R0|, +INF , PT ;  /* 0x7f8000000000780b */ /* 0x000fe40003f1c200 */
[----:B------:R-:W-:-:S04]  /*1b20*/  FSETP.GTU.FTZ.AND P1, PT, |R3|, +INF , PT ;  /* 0x7f8000000300780b */ /* 0x000fc80003f3c200 */
[----:B------:R-:W-:-:S13]  /*1b30*/  PLOP3.LUT P0, PT, P0, P1, PT, 0xf8, 0x8f ;  /* 0x00000000008f781c */ /* 0x000fda0000703f70 */
[----:B------:R-:W-:Y:S05]  /*1b40*/  @P0 BRA `(.L_x_39) ;  /* 0x00000004004c0947 */ /* 0x000fea0003800000 */
[----:B------:R-:W-:-:S13]  /*1b50*/  LOP3.LUT P0, RZ, R19, 0x7fffffff, R0, 0xc8, !PT ;  /* 0x7fffffff13ff7812 */ /* 0x000fda000780c800 */
[----:B------:R-:W-:Y:S05]  /*1b60*/  @!P0 BRA `(.L_x_40) ;  /* 0x00000004003c8947 */ /* 0x000fea0003800000 */
[C---:B------:R-:W-:Y:S02]  /*1b70*/  FSETP.NEU.FTZ.AND P3, PT, |R0|.reuse, +INF , PT ;  /* 0x7f8000000000780b */ /* 0x040fe40003f7d200 */
[----:B------:R-:W-:Y:S02]  /*1b80*/  FSETP.NEU.FTZ.AND P1, PT, |R3|, +INF , PT ;  /* 0x7f8000000300780b */ /* 0x000fe40003f3d200 */
[----:B------:R-:W-:-:S11]  /*1b90*/  FSETP.NEU.FTZ.AND P0, PT, |R0|, +INF , PT ;  /* 0x7f8000000000780b */ /* 0x000fd60003f1d200 */
[----:B------:R-:W-:Y:S05]  /*1ba0*/  @!P1 BRA !P3, `(.L_x_40) ;  /* 0x00000004002c9947 */ /* 0x000fea0005800000 */
[----:B------:R-:W-:-:S04]  /*1bb0*/  LOP3.LUT P3, RZ, R0, 0x7fffffff, RZ, 0xc0, !PT ;  /* 0x7fffffff00ff7812 */ /* 0x000fc8000786c0ff */
[----:B------:R-:W-:-:S13]  /*1bc0*/  PLOP3.LUT P1, PT, P1, P3, PT, 0x2f, 0xf2 ;  /* 0x0000000000f2781c */ /* 0x000fda0000f26577 */
[----:B------:R-:W-:Y:S05]  /*1bd0*/  @P1 BRA `(.L_x_41) ;  /* 0x0000000400181947 */ /* 0x000fea0003800000 */
[----:B------:R-:W-:-:S04]  /*1be0*/  LOP3.LUT P1, RZ, R19, 0x7fffffff, RZ, 0xc0, !PT ;  /* 0x7fffffff13ff7812 */ /* 0x000fc8000782c0ff */
[----:B------:R-:W-:-:S13]  /*1bf0*/  PLOP3.LUT P0, PT, P0, P1, PT, 0x2f, 0xf2 ;  /* 0x0000000000f2781c */ /* 0x000fda0000702577 */
[----:B------:R-:W-:Y:S05]  /*1c00*/  @P0 BRA `(.L_x_42) ;  /* 0x0000000400000947 */ /* 0x000fea0003800000 */
[----:B------:R-:W-:Y:S02]  /*1c10*/  ISETP.GE.AND P0, PT, R20, RZ, PT ;  /* 0x000000ff1400720c */ /* 0x000fe40003f06270 */
[----:B------:R-:W-:-:S11]  /*1c20*/  ISETP.GE.AND P1, PT, R21, RZ, PT ;  /* 0x000000ff1500720c */ /* 0x000fd60003f26270 */
[----:B------:R-:W-:Y:S02]  /*1c30*/  @P0 IMAD.MOV.U32 R17, RZ, RZ, RZ ;  /* 0x000000ffff110224 */ /* 0x000fe400078e00ff */
[----:B------:R-:W-:Y:S01]  /*1c40*/  @!P0 FFMA R0, R0, 1.84467440737095516160e+19, RZ ;  /* 0x5f80000000008823 */ /* 0x000fe200000000ff */
[----:B------:R-:W-:Y:S02]  /*1c50*/  @!P0 IMAD.MOV.U32 R17, RZ, RZ, -0x40 ;  /* 0xffffffc0ff118424 */ /* 0x000fe400078e00ff */
[----:B------:R-:W-:Y:S02]  /*1c60*/  @!P1 FFMA R19, R3, 1.84467440737095516160e+19, RZ ;  /* 0x5f80000003139823 */ /* 0x000fe400000000ff */
[----:B------:R-:W-:-:S07]  /*1c70*/  @!P1 VIADD R17, R17, 0x40 ;  /* 0x0000004011119836 */ /* 0x000fce0000000000 */
.L_x_38:
[----:B------:R-:W-:Y:S01]  /*1c80*/  LEA R20, R15, 0xc0800000, 0x17 ;  /* 0xc08000000f147811 */ /* 0x000fe200078eb8ff */
[----:B------:R-:W-:Y:S01]  /*1c90*/  VIADD R18, R18, 0xffffff81 ;  /* 0xffffff8112127836 */ /* 0x000fe20000000000 */
[----:B------:R-:W-:Y:S03]  /*1ca0*/  BSSY.RECONVERGENT B4, `(.L_x_43) ;  /* 0x0000035000047945 */ /* 0x000fe60003800200 */
[----:B------:R-:W-:Y:S02]  /*1cb0*/  IMAD.IADD R22, R19, 0x1, -R20 ;  /* 0x0000000113167824 */ /* 0x000fe400078e0a14 */
[C---:B------:R-:W-:Y:S01]  /*1cc0*/  IMAD R0, R18.reuse, -0x800000, R0 ;  /* 0xff80000012007824 */ /* 0x040fe200078e0200 */
[----:B------:R-:W-:Y:S01]  /*1cd0*/  IADD3 R18, PT, PT, R18, 0x7f, -R15 ;  /* 0x0000007f12127810 */ /* 0x000fe20007ffe80f */
[----:B------:R-:W0:Y:S01]  /*1ce0*/  MUFU.RCP R20, R22 ;  /* 0x0000001600147308 */ /* 0x000e220000001000 */
[----:B------:R-:W-:-:S02]  /*1cf0*/  FADD.FTZ R19, -R22, -RZ ;  /* 0x800000ff16137221 */ /* 0x000fc40000010100 */
[----:B------:R-:W-:Y:S02]  /*1d00*/  IADD3 R18, PT, PT, R18, R17, RZ ;  /* 0x0000001112127210 */ /* 0x000fe40007ffe0ff */
[----:B0-----:R-:W-:-:S04]  /*1d10*/  FFMA R21, R20, R19, 1 ;  /* 0x3f80000014157423 */ /* 0x001fc80000000013 */
[----:B------:R-:W-:-:S04]  /*1d20*/  FFMA R21, R20, R21, R20 ;  /* 0x0000001514157223 */ /* 0x000fc80000000014 */
[----:B------:R-:W-:-:S04]  /*1d30*/  FFMA R20, R0, R21, RZ ;  /* 0x0000001500147223 */ /* 0x000fc800000000ff */
[----:B------:R-:W-:-:S04]  /*1d40*/  FFMA R23, R19, R20, R0 ;  /* 0x0000001413177223 */ /* 0x000fc80000000000 */
[----:B------:R-:W-:-:S04]  /*1d50*/  FFMA R20, R21, R23, R20 ;  /* 0x0000001715147223 */ /* 0x000fc80000000014 */
[----:B------:R-:W-:-:S04]  /*1d60*/  FFMA R19, R19, R20, R0 ;  /* 0x0000001413137223 */ /* 0x000fc80000000000 */
[----:B------:R-:W-:-:S05]  /*1d70*/  FFMA R0, R21, R19, R20 ;  /* 0x0000001315007223 */ /* 0x000fca0000000014 */
[----:B------:R-:W-:-:S04]  /*1d80*/  SHF.R.U32.HI R15, RZ, 0x17, R0 ;  /* 0x00000017ff0f7819 */ /* 0x000fc80000011600 */
[----:B------:R-:W-:-:S05]  /*1d90*/  LOP3.LUT R15, R15, 0xff, RZ, 0xc0, !PT ;  /* 0x000000ff0f0f7812 */ /* 0x000fca00078ec0ff */
[----:B------:R-:W-:-:S04]  /*1da0*/  IMAD.IADD R15, R15, 0x1, R18 ;  /* 0x000000010f0f7824 */ /* 0x000fc800078e0212 */
[----:B------:R-:W-:-:S05]  /*1db0*/  VIADD R17, R15, 0xffffffff ;  /* 0xffffffff0f117836 */ /* 0x000fca0000000000 */
[----:B------:R-:W-:-:S13]  /*1dc0*/  ISETP.GE.U32.AND P0, PT, R17, 0xfe, PT ;  /* 0x000000fe1100780c */ /* 0x000fda0003f06070 */
[----:B------:R-:W-:Y:S05]  /*1dd0*/  @!P0 BRA `(.L_x_44) ;  /* 0x0000000000808947 */ /* 0x000fea0003800000 */
[----:B------:R-:W-:-:S13]  /*1de0*/  ISETP.GT.AND P0, PT, R15, 0xfe, PT ;  /* 0x000000fe0f00780c */ /* 0x000fda0003f04270 */
[----:B------:R-:W-:Y:S05]  /*1df0*/  @P0 BRA `(.L_x_45) ;  /* 0x00000000006c0947 */ /* 0x000fea0003800000 */
[----:B------:R-:W-:-:S13]  /*1e00*/  ISETP.GE.AND P0, PT, R15, 0x1, PT ;  /* 0x000000010f00780c */ /* 0x000fda0003f06270 */
[----:B------:R-:W-:Y:S05]  /*1e10*/  @P0 BRA `(.L_x_46) ;  /* 0x0000000000740947 */ /* 0x000fea0003800000 */
[----:B------:R-:W-:Y:S02]  /*1e20*/  ISETP.GE.AND P0, PT, R15, -0x18, PT ;  /* 0xffffffe80f00780c */ /* 0x000fe40003f06270 */
[----:B------:R-:W-:-:S11]  /*1e30*/  LOP3.LUT R0, R0, 0x80000000, RZ, 0xc0, !PT ;  /* 0x8000000000007812 */ /* 0x000fd600078ec0ff */
[----:B------:R-:W-:Y:S05]  /*1e40*/  @!P0 BRA `(.L_x_46) ;  /* 0x0000000000688947 */ /* 0x000fea0003800000 */
[-CC-:B------:R-:W-:Y:S01]  /*1e50*/  FFMA.RZ R17, R21, R19.reuse, R20.reuse ;  /* 0x0000001315117223 */ /* 0x180fe2000000c014 */
[C---:B------:R-:W-:Y:S02]  /*1e60*/  ISETP.NE.AND P3, PT, R15.reuse, RZ, PT ;  /* 0x000000ff0f00720c */ /* 0x040fe40003f65270 */
[----:B------:R-:W-:Y:S02]  /*1e70*/  ISETP.NE.AND P1, PT, R15, RZ, PT ;  /* 0x000000ff0f00720c */ /* 0x000fe40003f25270 */
[----:B------:R-:W-:Y:S01]  /*1e80*/  LOP3.LUT R18, R17, 0x7fffff, RZ, 0xc0, !PT ;  /* 0x007fffff11127812 */ /* 0x000fe200078ec0ff */
[CCC-:B------:R-:W-:Y:S01]  /*1e90*/  FFMA.RP R17, R21.reuse, R19.reuse, R20.reuse ;  /* 0x0000001315117223 */ /* 0x1c0fe20000008014 */
[----:B------:R-:W-:Y:S01]  /*1ea0*/  FFMA.RM R20, R21, R19, R20 ;  /* 0x0000001315147223 */ /* 0x000fe20000004014 */
[----:B------:R-:W-:Y:S01]  /*1eb0*/  VIADD R19, R15, 0x20 ;  /* 0x000000200f137836 */ /* 0x000fe20000000000 */
[----:B------:R-:W-:Y:S01]  /*1ec0*/  LOP3.LUT R18, R18, 0x800000, RZ, 0xfc, !PT ;  /* 0x0080000012127812 */ /* 0x000fe200078efcff */
[----:B------:R-:W-:-:S02]  /*1ed0*/  IMAD.MOV R15, RZ, RZ, -R15 ;  /* 0x000000ffff0f7224 */ /* 0x000fc400078e0a0f */
[----:B------:R-:W-:Y:S02]  /*1ee0*/  FSETP.NEU.FTZ.AND P0, PT, R17, R20, PT ;  /* 0x000000141100720b */ /* 0x000fe40003f1d000 */
[----:B------:R-:W-:Y:S02]  /*1ef0*/  SHF.L.U32 R19, R18, R19, RZ ;  /* 0x0000001312137219 */ /* 0x000fe400000006ff */
[----:B------:R-:W-:Y:S02]  /*1f00*/  SEL R15, R15, RZ, P3 ;  /* 0x000000ff0f0f7207 */ /* 0x000fe40001800000 */
[----:B------:R-:W-:Y:S02]  /*1f10*/  ISETP.NE.AND P1, PT, R19, RZ, P1 ;  /* 0x000000ff1300720c */ /* 0x000fe40000f25270 */
[----:B------:R-:W-:Y:S02]  /*1f20*/  SHF.R.U32.HI R15, RZ, R15, R18 ;  /* 0x0000000fff0f7219 */ /* 0x000fe40000011612 */
[----:B------:R-:W-:-:S02]  /*1f30*/  PLOP3.LUT P0, PT, P0, P1, PT, 0xf8, 0x8f ;  /* 0x00000000008f781c */ /* 0x000fc40000703f70 */
[----:B------:R-:W-:Y:S02]  /*1f40*/  SHF.R.U32.HI R18, RZ, 0x1, R15 ;  /* 0x00000001ff127819 */ /* 0x000fe4000001160f */
[----:B------:R-:W-:-:S04]  /*1f50*/  SEL R17, RZ, 0x1, !P0 ;  /* 0x00000001ff117807 */ /* 0x000fc80004000000 */
[----:B------:R-:W-:-:S04]  /*1f60*/  LOP3.LUT R20, R17, 0x1, R18, 0xf8, !PT ;  /* 0x0000000111147812 */ /* 0x000fc800078ef812 */
[----:B------:R-:W-:-:S05]  /*1f70*/  LOP3.LUT R15, R20, R15, RZ, 0xc0, !PT ;  /* 0x0000000f140f7212 */ /* 0x000fca00078ec0ff */
[----:B------:R-:W-:-:S05]  /*1f80*/  IMAD.IADD R15, R18, 0x1, R15 ;  /* 0x00000001120f7824 */ /* 0x000fca00078e020f */
[----:B------:R-:W-:Y:S01]  /*1f90*/  LOP3.LUT R0, R15, R0, RZ, 0xfc, !PT ;  /* 0x000000000f007212 */ /* 0x000fe200078efcff */
[----:B------:R-:W-:Y:S06]  /*1fa0*/  BRA `(.L_x_46) ;  /* 0x0000000000107947 */ /* 0x000fec0003800000 */
.L_x_45:
[----:B------:R-:W-:-:S04]  /*1fb0*/  LOP3.LUT R0, R0, 0x80000000, RZ, 0xc0, !PT ;  /* 0x8000000000007812 */ /* 0x000fc800078ec0ff */
[----:B------:R-:W-:Y:S01]  /*1fc0*/  LOP3.LUT R0, R0, 0x7f800000, RZ, 0xfc, !PT ;  /* 0x7f80000000007812 */ /* 0x000fe200078efcff */
[----:B------:R-:W-:Y:S06]  /*1fd0*/  BRA `(.L_x_46) ;  /* 0x0000000000047947 */ /* 0x000fec0003800000 */
.L_x_44:
[----:B------:R-:W-:-:S07]  /*1fe0*/  IMAD R0, R18, 0x800000, R0 ;  /* 0x0080000012007824 */ /* 0x000fce00078e0200 */
.L_x_46:
[----:B------:R-:W-:Y:S05]  /*1ff0*/  BSYNC.RECONVERGENT B4 ;  /* 0x0000000000047941 */ /* 0x000fea0003800200 */
.L_x_43:
[----:B------:R-:W-:Y:S05]  /*2000*/  BRA `(.L_x_47) ;  /* 0x0000000000207947 */ /* 0x000fea0003800000 */
.L_x_42:
[----:B------:R-:W-:-:S04]  /*2010*/  LOP3.LUT R0, R19, 0x80000000, R0, 0x48, !PT ;  /* 0x8000000013007812 */ /* 0x000fc800078e4800 */
[----:B------:R-:W-:Y:S01]  /*2020*/  LOP3.LUT R0, R0, 0x7f800000, RZ, 0xfc, !PT ;  /* 0x7f80000000007812 */ /* 0x000fe200078efcff */
[----:B------:R-:W-:Y:S06]  /*2030*/  BRA `(.L_x_47) ;  /* 0x0000000000147947 */ /* 0x000fec0003800000 */
.L_x_41:
[----:B------:R-:W-:Y:S01]  /*2040*/  LOP3.LUT R0, R19, 0x80000000, R0, 0x48, !PT ;  /* 0x8000000013007812 */ /* 0x000fe200078e4800 */
[----:B------:R-:W-:Y:S06]  /*2050*/  BRA `(.L_x_47) ;  /* 0x00000000000c7947 */ /* 0x000fec0003800000 */
.L_x_40:
[----:B------:R-:W0:Y:S01]  /*2060*/  MUFU.RSQ R0, -QNAN ;  /* 0xffc0000000007908 */ /* 0x000e220000001400 */
[----:B------:R-:W-:Y:S05]  /*2070*/  BRA `(.L_x_47) ;  /* 0x0000000000047947 */ /* 0x000fea0003800000 */
.L_x_39:
[----:B------:R-:W-:-:S07]  /*2080*/  FADD.FTZ R0, R0, R3 ;  /* 0x0000000300007221 */ /* 0x000fce0000010000 */
.L_x_47:
[----:B------:R-:W-:Y:S05]  /*2090*/  BSYNC.RECONVERGENT B3 ;  /* 0x0000000000037941 */ /* 0x000fea0003800200 */
.L_x_37:
[----:B------:R-:W-:Y:S02]  /*20a0*/  IMAD.MOV.U32 R17, RZ, RZ, 0x0 ;  /* 0x00000000ff117424 */ /* 0x000fe400078e00ff */
[----:B0-----:R-:W-:Y:S02]  /*20b0*/  IMAD.MOV.U32 R15, RZ, RZ, R0 ;  /* 0x000000ffff0f7224 */ /* 0x001fe400078e0000 */
[----:B------:R-:W-:Y:S05]  /*20c0*/  RET.REL.NODEC R16 `(masked_softmax_f32) ;  /* 0xffffffdc10cc7950 */ /* 0x000fea0003c3ffff */
.L_x_48:
[----:B------:R-:W-:-:S00]  /*20d0*/  BRA `(.L_x_48) ;  /* 0xfffffffc00fc7947 */ /* 0x000fc0000383ffff */
[----:B------:R-:W-:-:S00]  /*20e0*/  NOP ;  /* 0x0000000000007918 */ /* 0x000fc00000000000 */
        /* <DEDUP_REMOVED lines=9> */
.L_x_49:


//--------------------- .nv.shared.reserved.0     --------------------------
	.section	.nv.shared.reserved.0,"aw",@nobits
	.weak		__nv_reservedSMEM_offset_0_alias
	.size		__nv_reservedSMEM_offset_0_alias, 0, 64
	.other		__nv_reservedSMEM_offset_0_alias,@"STO_CUDA_RESERVED_SHARED STV_DEFAULT"
__nv_reservedSMEM_offset_0_alias:
	.zero		0
	.zero		64


//--------------------- .nv.constant0.masked_softmax_f32 --------------------------
	.section	.nv.constant0.masked_softmax_f32,"a",@progbits
	.sectionflags	@""
	.align	4
.nv.constant0.masked_softmax_f32:
	.zero		916


//--------------------- SYMBOLS --------------------------

	.type		.nv.reservedSmem.offset0,@object
	.size		.nv.reservedSmem.offset0,0x4
